//
// Generated by NVIDIA NVVM Compiler
//
// Compiler Build ID: CL-36424714
// Cuda compilation tools, release 13.0, V13.0.88
// Based on NVVM 20.0.0
//

.version 9.0
.target sm_100
.address_size 64

	// .globl	_Z18naive_sgemm_kernelPfS_S_l
// _ZZ19shared_sgemm_kernelPfS_S_lE6tile_A has been demoted
// _ZZ19shared_sgemm_kernelPfS_S_lE6tile_B has been demoted

.visible .entry _Z18naive_sgemm_kernelPfS_S_l(
	.param .u64 .ptr .align 1 _Z18naive_sgemm_kernelPfS_S_l_param_0,
	.param .u64 .ptr .align 1 _Z18naive_sgemm_kernelPfS_S_l_param_1,
	.param .u64 .ptr .align 1 _Z18naive_sgemm_kernelPfS_S_l_param_2,
	.param .u64 _Z18naive_sgemm_kernelPfS_S_l_param_3
)
{
	.reg .pred 	%p<10>;
	.reg .b32 	%r<10>;
	.reg .b32 	%f<69>;
	.reg .b64 	%rd<76>;

	ld.param.u64 	%rd24, [_Z18naive_sgemm_kernelPfS_S_l_param_0];
	ld.param.u64 	%rd26, [_Z18naive_sgemm_kernelPfS_S_l_param_1];
	ld.param.u64 	%rd27, [_Z18naive_sgemm_kernelPfS_S_l_param_2];
	ld.param.u64 	%rd28, [_Z18naive_sgemm_kernelPfS_S_l_param_3];
	cvta.to.global.u64 	%rd1, %rd27;
	cvta.to.global.u64 	%rd2, %rd26;
	mov.u32 	%r1, %ctaid.x;
	mov.u32 	%r2, %ntid.x;
	mov.u32 	%r3, %tid.x;
	mad.lo.s32 	%r4, %r1, %r2, %r3;
	cvt.u64.u32 	%rd3, %r4;
	mov.u32 	%r5, %ctaid.y;
	mov.u32 	%r6, %ntid.y;
	mov.u32 	%r7, %tid.y;
	mad.lo.s32 	%r8, %r5, %r6, %r7;
	cvt.u64.u32 	%rd4, %r8;
	max.s64 	%rd29, %rd3, %rd4;
	setp.ge.s64 	%p1, %rd29, %rd28;
	@%p1 bra 	$L__BB0_13;
	mul.lo.s64 	%rd5, %rd28, %rd3;
	and.b64  	%rd6, %rd28, 7;
	setp.lt.u64 	%p2, %rd28, 8;
	mov.f32 	%f68, 0f00000000;
	mov.b64 	%rd74, 0;
	@%p2 bra 	$L__BB0_4;
	and.b64  	%rd74, %rd28, 9223372036854775800;
	shl.b64 	%rd31, %rd4, 2;
	add.s64 	%rd71, %rd1, %rd31;
	shl.b64 	%rd9, %rd28, 5;
	shl.b64 	%rd32, %rd5, 2;
	add.s64 	%rd33, %rd32, %rd2;
	add.s64 	%rd70, %rd33, 16;
	shl.b64 	%rd11, %rd28, 2;
	mov.f32 	%f68, 0f00000000;
	mov.u64 	%rd72, %rd74;
$L__BB0_3:
	.pragma "nounroll";
	ld.global.f32 	%f16, [%rd70+-16];
	ld.global.f32 	%f17, [%rd71];
	fma.rn.f32 	%f18, %f16, %f17, %f68;
	ld.global.f32 	%f19, [%rd70+-12];
	add.s64 	%rd34, %rd71, %rd11;
	ld.global.f32 	%f20, [%rd34];
	fma.rn.f32 	%f21, %f19, %f20, %f18;
	ld.global.f32 	%f22, [%rd70+-8];
	add.s64 	%rd35, %rd34, %rd11;
	ld.global.f32 	%f23, [%rd35];
	fma.rn.f32 	%f24, %f22, %f23, %f21;
	ld.global.f32 	%f25, [%rd70+-4];
	add.s64 	%rd36, %rd35, %rd11;
	ld.global.f32 	%f26, [%rd36];
	fma.rn.f32 	%f27, %f25, %f26, %f24;
	ld.global.f32 	%f28, [%rd70];
	add.s64 	%rd37, %rd36, %rd11;
	ld.global.f32 	%f29, [%rd37];
	fma.rn.f32 	%f30, %f28, %f29, %f27;
	ld.global.f32 	%f31, [%rd70+4];
	add.s64 	%rd38, %rd37, %rd11;
	ld.global.f32 	%f32, [%rd38];
	fma.rn.f32 	%f33, %f31, %f32, %f30;
	ld.global.f32 	%f34, [%rd70+8];
	add.s64 	%rd39, %rd38, %rd11;
	ld.global.f32 	%f35, [%rd39];
	fma.rn.f32 	%f36, %f34, %f35, %f33;
	ld.global.f32 	%f37, [%rd70+12];
	add.s64 	%rd40, %rd39, %rd11;
	ld.global.f32 	%f38, [%rd40];
	fma.rn.f32 	%f68, %f37, %f38, %f36;
	add.s64 	%rd72, %rd72, -8;
	add.s64 	%rd71, %rd71, %rd9;
	add.s64 	%rd70, %rd70, 32;
	setp.ne.s64 	%p3, %rd72, 0;
	@%p3 bra 	$L__BB0_3;
$L__BB0_4:
	setp.eq.s64 	%p4, %rd6, 0;
	@%p4 bra 	$L__BB0_12;
	and.b64  	%rd19, %rd28, 3;
	setp.lt.u64 	%p5, %rd6, 4;
	@%p5 bra 	$L__BB0_7;
	add.s64 	%rd41, %rd74, %rd5;
	shl.b64 	%rd42, %rd41, 2;
	add.s64 	%rd43, %rd2, %rd42;
	ld.global.f32 	%f40, [%rd43];
	mad.lo.s64 	%rd44, %rd74, %rd28, %rd4;
	shl.b64 	%rd45, %rd44, 2;
	add.s64 	%rd46, %rd1, %rd45;
	ld.global.f32 	%f41, [%rd46];
	fma.rn.f32 	%f42, %f40, %f41, %f68;
	ld.global.f32 	%f43, [%rd43+4];
	shl.b64 	%rd47, %rd28, 2;
	add.s64 	%rd48, %rd46, %rd47;
	ld.global.f32 	%f44, [%rd48];
	fma.rn.f32 	%f45, %f43, %f44, %f42;
	ld.global.f32 	%f46, [%rd43+8];
	add.s64 	%rd49, %rd48, %rd47;
	ld.global.f32 	%f47, [%rd49];
	fma.rn.f32 	%f48, %f46, %f47, %f45;
	ld.global.f32 	%f49, [%rd43+12];
	add.s64 	%rd50, %rd49, %rd47;
	ld.global.f32 	%f50, [%rd50];
	fma.rn.f32 	%f68, %f49, %f50, %f48;
	add.s64 	%rd74, %rd74, 4;
$L__BB0_7:
	setp.eq.s64 	%p6, %rd19, 0;
	@%p6 bra 	$L__BB0_12;
	setp.eq.s64 	%p7, %rd19, 1;
	@%p7 bra 	$L__BB0_10;
	add.s64 	%rd51, %rd74, %rd5;
	shl.b64 	%rd52, %rd51, 2;
	add.s64 	%rd53, %rd2, %rd52;
	ld.global.f32 	%f52, [%rd53];
	mad.lo.s64 	%rd54, %rd74, %rd28, %rd4;
	shl.b64 	%rd55, %rd54, 2;
	add.s64 	%rd56, %rd1, %rd55;
	ld.global.f32 	%f53, [%rd56];
	fma.rn.f32 	%f54, %f52, %f53, %f68;
	ld.global.f32 	%f55, [%rd53+4];
	shl.b64 	%rd57, %rd28, 2;
	add.s64 	%rd58, %rd56, %rd57;
	ld.global.f32 	%f56, [%rd58];
	fma.rn.f32 	%f68, %f55, %f56, %f54;
	add.s64 	%rd74, %rd74, 2;
$L__BB0_10:
	and.b64  	%rd59, %rd28, 1;
	setp.eq.b64 	%p8, %rd59, 1;
	not.pred 	%p9, %p8;
	@%p9 bra 	$L__BB0_12;
	add.s64 	%rd60, %rd74, %rd5;
	shl.b64 	%rd61, %rd60, 2;
	add.s64 	%rd62, %rd2, %rd61;
	ld.global.f32 	%f57, [%rd62];
	mad.lo.s64 	%rd63, %rd74, %rd28, %rd4;
	shl.b64 	%rd64, %rd63, 2;
	add.s64 	%rd65, %rd1, %rd64;
	ld.global.f32 	%f58, [%rd65];
	fma.rn.f32 	%f68, %f57, %f58, %f68;
$L__BB0_12:
	add.s64 	%rd66, %rd5, %rd4;
	cvta.to.global.u64 	%rd67, %rd24;
	shl.b64 	%rd68, %rd66, 2;
	add.s64 	%rd69, %rd67, %rd68;
	ld.global.f32 	%f59, [%rd69];
	add.f32 	%f60, %f68, %f59;
	st.global.f32 	[%rd69], %f60;
$L__BB0_13:
	ret;

}
	// .globl	_Z19shared_sgemm_kernelPfS_S_l
.visible .entry _Z19shared_sgemm_kernelPfS_S_l(
	.param .u64 .ptr .align 1 _Z19shared_sgemm_kernelPfS_S_l_param_0,
	.param .u64 .ptr .align 1 _Z19shared_sgemm_kernelPfS_S_l_param_1,
	.param .u64 .ptr .align 1 _Z19shared_sgemm_kernelPfS_S_l_param_2,
	.param .u64 _Z19shared_sgemm_kernelPfS_S_l_param_3
)
{
	.reg .pred 	%p<8>;
	.reg .b32 	%r<22>;
	.reg .b32 	%f<368>;
	.reg .b64 	%rd<85>;
	// demoted variable
	.shared .align 4 .b8 _ZZ19shared_sgemm_kernelPfS_S_lE6tile_A[1024];
	// demoted variable
	.shared .align 4 .b8 _ZZ19shared_sgemm_kernelPfS_S_lE6tile_B[1024];
	ld.param.u64 	%rd23, [_Z19shared_sgemm_kernelPfS_S_l_param_1];
	ld.param.u64 	%rd24, [_Z19shared_sgemm_kernelPfS_S_l_param_2];
	ld.param.u64 	%rd25, [_Z19shared_sgemm_kernelPfS_S_l_param_3];
	cvta.to.global.u64 	%rd1, %rd24;
	cvta.to.global.u64 	%rd2, %rd23;
	mov.u32 	%r1, %ctaid.x;
	mov.u32 	%r9, %ntid.x;
	mov.u32 	%r2, %tid.x;
	mad.lo.s32 	%r10, %r1, %r9, %r2;
	cvt.u64.u32 	%rd26, %r10;
	mov.u32 	%r3, %ctaid.y;
	mov.u32 	%r11, %ntid.y;
	mov.u32 	%r4, %tid.y;
	mad.lo.s32 	%r12, %r3, %r11, %r4;
	cvt.u64.u32 	%rd27, %r12;
	max.s64 	%rd28, %rd26, %rd27;
	setp.ge.s64 	%p1, %rd28, %rd25;
	@%p1 bra 	$L__BB1_11;
	shl.b32 	%r14, %r1, 4;
	add.s32 	%r15, %r14, %r2;
	cvt.u64.u32 	%rd3, %r15;
	shl.b32 	%r16, %r3, 4;
	add.s32 	%r17, %r16, %r4;
	cvt.u64.u32 	%rd4, %r17;
	shr.u64 	%rd5, %rd25, 4;
	setp.lt.u64 	%p2, %rd25, 16;
	mov.f32 	%f367, 0f00000000;
	@%p2 bra 	$L__BB1_10;
	cvt.u64.u32 	%rd30, %r2;
	mad.lo.s64 	%rd6, %rd25, %rd4, %rd30;
	shl.b32 	%r18, %r4, 6;
	mov.u32 	%r19, _ZZ19shared_sgemm_kernelPfS_S_lE6tile_A;
	add.s32 	%r5, %r19, %r18;
	shl.b32 	%r20, %r2, 2;
	add.s32 	%r6, %r5, %r20;
	cvt.u64.u32 	%rd7, %r4;
	mov.u32 	%r21, _ZZ19shared_sgemm_kernelPfS_S_lE6tile_B;
	add.s32 	%r8, %r21, %r20;
	add.s32 	%r7, %r8, %r18;
	add.s64 	%rd31, %rd5, -1;
	setp.lt.u64 	%p3, %rd31, 3;
	mov.f32 	%f367, 0f00000000;
	mov.b64 	%rd84, 0;
	@%p3 bra 	$L__BB1_5;
	and.b64  	%rd84, %rd5, 1152921504606846972;
	shl.b64 	%rd81, %rd3, 2;
	shl.b64 	%rd32, %rd6, 2;
	add.s64 	%rd33, %rd32, %rd2;
	add.s64 	%rd80, %rd33, 128;
	add.s64 	%rd34, %rd7, 48;
	mul.lo.s64 	%rd35, %rd25, %rd34;
	shl.b64 	%rd36, %rd35, 2;
	add.s64 	%rd11, %rd1, %rd36;
	mov.f32 	%f367, 0f00000000;
	mov.u64 	%rd82, %rd84;
$L__BB1_4:
	.pragma "nounroll";
	ld.global.f32 	%f14, [%rd80+-128];
	st.shared.f32 	[%r6], %f14;
	mul.lo.s64 	%rd37, %rd25, %rd7;
	shl.b64 	%rd38, %rd37, 2;
	add.s64 	%rd39, %rd1, %rd38;
	add.s64 	%rd40, %rd39, %rd81;
	ld.global.f32 	%f15, [%rd40];
	st.shared.f32 	[%r7], %f15;
	bar.sync 	0;
	ld.shared.f32 	%f16, [%r5];
	ld.shared.f32 	%f17, [%r8];
	fma.rn.f32 	%f18, %f16, %f17, %f367;
	ld.shared.f32 	%f19, [%r5+4];
	ld.shared.f32 	%f20, [%r8+64];
	fma.rn.f32 	%f21, %f19, %f20, %f18;
	ld.shared.f32 	%f22, [%r5+8];
	ld.shared.f32 	%f23, [%r8+128];
	fma.rn.f32 	%f24, %f22, %f23, %f21;
	ld.shared.f32 	%f25, [%r5+12];
	ld.shared.f32 	%f26, [%r8+192];
	fma.rn.f32 	%f27, %f25, %f26, %f24;
	ld.shared.f32 	%f28, [%r5+16];
	ld.shared.f32 	%f29, [%r8+256];
	fma.rn.f32 	%f30, %f28, %f29, %f27;
	ld.shared.f32 	%f31, [%r5+20];
	ld.shared.f32 	%f32, [%r8+320];
	fma.rn.f32 	%f33, %f31, %f32, %f30;
	ld.shared.f32 	%f34, [%r5+24];
	ld.shared.f32 	%f35, [%r8+384];
	fma.rn.f32 	%f36, %f34, %f35, %f33;
	ld.shared.f32 	%f37, [%r5+28];
	ld.shared.f32 	%f38, [%r8+448];
	fma.rn.f32 	%f39, %f37, %f38, %f36;
	ld.shared.f32 	%f40, [%r5+32];
	ld.shared.f32 	%f41, [%r8+512];
	fma.rn.f32 	%f42, %f40, %f41, %f39;
	ld.shared.f32 	%f43, [%r5+36];
	ld.shared.f32 	%f44, [%r8+576];
	fma.rn.f32 	%f45, %f43, %f44, %f42;
	ld.shared.f32 	%f46, [%r5+40];
	ld.shared.f32 	%f47, [%r8+640];
	fma.rn.f32 	%f48, %f46, %f47, %f45;
	ld.shared.f32 	%f49, [%r5+44];
	ld.shared.f32 	%f50, [%r8+704];
	fma.rn.f32 	%f51, %f49, %f50, %f48;
	ld.shared.f32 	%f52, [%r5+48];
	ld.shared.f32 	%f53, [%r8+768];
	fma.rn.f32 	%f54, %f52, %f53, %f51;
	ld.shared.f32 	%f55, [%r5+52];
	ld.shared.f32 	%f56, [%r8+832];
	fma.rn.f32 	%f57, %f55, %f56, %f54;
	ld.shared.f32 	%f58, [%r5+56];
	ld.shared.f32 	%f59, [%r8+896];
	fma.rn.f32 	%f60, %f58, %f59, %f57;
	ld.shared.f32 	%f61, [%r5+60];
	ld.shared.f32 	%f62, [%r8+960];
	fma.rn.f32 	%f63, %f61, %f62, %f60;
	bar.sync 	0;
	ld.global.f32 	%f64, [%rd80+-64];
	st.shared.f32 	[%r6], %f64;
	add.s64 	%rd41, %rd7, 16;
	mul.lo.s64 	%rd42, %rd25, %rd41;
	shl.b64 	%rd43, %rd42, 2;
	add.s64 	%rd44, %rd1, %rd43;
	add.s64 	%rd45, %rd44, %rd81;
	ld.global.f32 	%f65, [%rd45];
	st.shared.f32 	[%r7], %f65;
	bar.sync 	0;
	ld.shared.f32 	%f66, [%r5];
	ld.shared.f32 	%f67, [%r8];
	fma.rn.f32 	%f68, %f66, %f67, %f63;
	ld.shared.f32 	%f69, [%r5+4];
	ld.shared.f32 	%f70, [%r8+64];
	fma.rn.f32 	%f71, %f69, %f70, %f68;
	ld.shared.f32 	%f72, [%r5+8];
	ld.shared.f32 	%f73, [%r8+128];
	fma.rn.f32 	%f74, %f72, %f73, %f71;
	ld.shared.f32 	%f75, [%r5+12];
	ld.shared.f32 	%f76, [%r8+192];
	fma.rn.f32 	%f77, %f75, %f76, %f74;
	ld.shared.f32 	%f78, [%r5+16];
	ld.shared.f32 	%f79, [%r8+256];
	fma.rn.f32 	%f80, %f78, %f79, %f77;
	ld.shared.f32 	%f81, [%r5+20];
	ld.shared.f32 	%f82, [%r8+320];
	fma.rn.f32 	%f83, %f81, %f82, %f80;
	ld.shared.f32 	%f84, [%r5+24];
	ld.shared.f32 	%f85, [%r8+384];
	fma.rn.f32 	%f86, %f84, %f85, %f83;
	ld.shared.f32 	%f87, [%r5+28];
	ld.shared.f32 	%f88, [%r8+448];
	fma.rn.f32 	%f89, %f87, %f88, %f86;
	ld.shared.f32 	%f90, [%r5+32];
	ld.shared.f32 	%f91, [%r8+512];
	fma.rn.f32 	%f92, %f90, %f91, %f89;
	ld.shared.f32 	%f93, [%r5+36];
	ld.shared.f32 	%f94, [%r8+576];
	fma.rn.f32 	%f95, %f93, %f94, %f92;
	ld.shared.f32 	%f96, [%r5+40];
	ld.shared.f32 	%f97, [%r8+640];
	fma.rn.f32 	%f98, %f96, %f97, %f95;
	ld.shared.f32 	%f99, [%r5+44];
	ld.shared.f32 	%f100, [%r8+704];
	fma.rn.f32 	%f101, %f99, %f100, %f98;
	ld.shared.f32 	%f102, [%r5+48];
	ld.shared.f32 	%f103, [%r8+768];
	fma.rn.f32 	%f104, %f102, %f103, %f101;
	ld.shared.f32 	%f105, [%r5+52];
	ld.shared.f32 	%f106, [%r8+832];
	fma.rn.f32 	%f107, %f105, %f106, %f104;
	ld.shared.f32 	%f108, [%r5+56];
	ld.shared.f32 	%f109, [%r8+896];
	fma.rn.f32 	%f110, %f108, %f109, %f107;
	ld.shared.f32 	%f111, [%r5+60];
	ld.shared.f32 	%f112, [%r8+960];
	fma.rn.f32 	%f113, %f111, %f112, %f110;
	bar.sync 	0;
	ld.global.f32 	%f114, [%rd80];
	st.shared.f32 	[%r6], %f114;
	add.s64 	%rd46, %rd7, 32;
	mul.lo.s64 	%rd47, %rd25, %rd46;
	shl.b64 	%rd48, %rd47, 2;
	add.s64 	%rd49, %rd1, %rd48;
	add.s64 	%rd50, %rd49, %rd81;
	ld.global.f32 	%f115, [%rd50];
	st.shared.f32 	[%r7], %f115;
	bar.sync 	0;
	ld.shared.f32 	%f116, [%r5];
	ld.shared.f32 	%f117, [%r8];
	fma.rn.f32 	%f118, %f116, %f117, %f113;
	ld.shared.f32 	%f119, [%r5+4];
	ld.shared.f32 	%f120, [%r8+64];
	fma.rn.f32 	%f121, %f119, %f120, %f118;
	ld.shared.f32 	%f122, [%r5+8];
	ld.shared.f32 	%f123, [%r8+128];
	fma.rn.f32 	%f124, %f122, %f123, %f121;
	ld.shared.f32 	%f125, [%r5+12];
	ld.shared.f32 	%f126, [%r8+192];
	fma.rn.f32 	%f127, %f125, %f126, %f124;
	ld.shared.f32 	%f128, [%r5+16];
	ld.shared.f32 	%f129, [%r8+256];
	fma.rn.f32 	%f130, %f128, %f129, %f127;
	ld.shared.f32 	%f131, [%r5+20];
	ld.shared.f32 	%f132, [%r8+320];
	fma.rn.f32 	%f133, %f131, %f132, %f130;
	ld.shared.f32 	%f134, [%r5+24];
	ld.shared.f32 	%f135, [%r8+384];
	fma.rn.f32 	%f136, %f134, %f135, %f133;
	ld.shared.f32 	%f137, [%r5+28];
	ld.shared.f32 	%f138, [%r8+448];
	fma.rn.f32 	%f139, %f137, %f138, %f136;
	ld.shared.f32 	%f140, [%r5+32];
	ld.shared.f32 	%f141, [%r8+512];
	fma.rn.f32 	%f142, %f140, %f141, %f139;
	ld.shared.f32 	%f143, [%r5+36];
	ld.shared.f32 	%f144, [%r8+576];
	fma.rn.f32 	%f145, %f143, %f144, %f142;
	ld.shared.f32 	%f146, [%r5+40];
	ld.shared.f32 	%f147, [%r8+640];
	fma.rn.f32 	%f148, %f146, %f147, %f145;
	ld.shared.f32 	%f149, [%r5+44];
	ld.shared.f32 	%f150, [%r8+704];
	fma.rn.f32 	%f151, %f149, %f150, %f148;
	ld.shared.f32 	%f152, [%r5+48];
	ld.shared.f32 	%f153, [%r8+768];
	fma.rn.f32 	%f154, %f152, %f153, %f151;
	ld.shared.f32 	%f155, [%r5+52];
	ld.shared.f32 	%f156, [%r8+832];
	fma.rn.f32 	%f157, %f155, %f156, %f154;
	ld.shared.f32 	%f158, [%r5+56];
	ld.shared.f32 	%f159, [%r8+896];
	fma.rn.f32 	%f160, %f158, %f159, %f157;
	ld.shared.f32 	%f161, [%r5+60];
	ld.shared.f32 	%f162, [%r8+960];
	fma.rn.f32 	%f163, %f161, %f162, %f160;
	bar.sync 	0;
	ld.global.f32 	%f164, [%rd80+64];
	st.shared.f32 	[%r6], %f164;
	add.s64 	%rd51, %rd11, %rd81;
	ld.global.f32 	%f165, [%rd51];
	st.shared.f32 	[%r7], %f165;
	bar.sync 	0;
	ld.shared.f32 	%f166, [%r5];
	ld.shared.f32 	%f167, [%r8];
	fma.rn.f32 	%f168, %f166, %f167, %f163;
	ld.shared.f32 	%f169, [%r5+4];
	ld.shared.f32 	%f170, [%r8+64];
	fma.rn.f32 	%f171, %f169, %f170, %f168;
	ld.shared.f32 	%f172, [%r5+8];
	ld.shared.f32 	%f173, [%r8+128];
	fma.rn.f32 	%f174, %f172, %f173, %f171;
	ld.shared.f32 	%f175, [%r5+12];
	ld.shared.f32 	%f176, [%r8+192];
	fma.rn.f32 	%f177, %f175, %f176, %f174;
	ld.shared.f32 	%f178, [%r5+16];
	ld.shared.f32 	%f179, [%r8+256];
	fma.rn.f32 	%f180, %f178, %f179, %f177;
	ld.shared.f32 	%f181, [%r5+20];
	ld.shared.f32 	%f182, [%r8+320];
	fma.rn.f32 	%f183, %f181, %f182, %f180;
	ld.shared.f32 	%f184, [%r5+24];
	ld.shared.f32 	%f185, [%r8+384];
	fma.rn.f32 	%f186, %f184, %f185, %f183;
	ld.shared.f32 	%f187, [%r5+28];
	ld.shared.f32 	%f188, [%r8+448];
	fma.rn.f32 	%f189, %f187, %f188, %f186;
	ld.shared.f32 	%f190, [%r5+32];
	ld.shared.f32 	%f191, [%r8+512];
	fma.rn.f32 	%f192, %f190, %f191, %f189;
	ld.shared.f32 	%f193, [%r5+36];
	ld.shared.f32 	%f194, [%r8+576];
	fma.rn.f32 	%f195, %f193, %f194, %f192;
	ld.shared.f32 	%f196, [%r5+40];
	ld.shared.f32 	%f197, [%r8+640];
	fma.rn.f32 	%f198, %f196, %f197, %f195;
	ld.shared.f32 	%f199, [%r5+44];
	ld.shared.f32 	%f200, [%r8+704];
	fma.rn.f32 	%f201, %f199, %f200, %f198;
	ld.shared.f32 	%f202, [%r5+48];
	ld.shared.f32 	%f203, [%r8+768];
	fma.rn.f32 	%f204, %f202, %f203, %f201;
	ld.shared.f32 	%f205, [%r5+52];
	ld.shared.f32 	%f206, [%r8+832];
	fma.rn.f32 	%f207, %f205, %f206, %f204;
	ld.shared.f32 	%f208, [%r5+56];
	ld.shared.f32 	%f209, [%r8+896];
	fma.rn.f32 	%f210, %f208, %f209, %f207;
	ld.shared.f32 	%f211, [%r5+60];
	ld.shared.f32 	%f212, [%r8+960];
	fma.rn.f32 	%f367, %f211, %f212, %f210;
	bar.sync 	0;
	add.s64 	%rd82, %rd82, -4;
	shl.b64 	%rd52, %rd25, 8;
	add.s64 	%rd81, %rd81, %rd52;
	add.s64 	%rd80, %rd80, 256;
	setp.ne.s64 	%p4, %rd82, 0;
	@%p4 bra 	$L__BB1_4;
$L__BB1_5:
	and.b64  	%rd53, %rd5, 3;
	setp.eq.s64 	%p5, %rd53, 0;
	@%p5 bra 	$L__BB1_10;
	setp.eq.s64 	%p6, %rd53, 1;
	@%p6 bra 	$L__BB1_8;
	shl.b64 	%rd54, %rd84, 4;
	add.s64 	%rd55, %rd6, %rd54;
	shl.b64 	%rd56, %rd55, 2;
	add.s64 	%rd57, %rd2, %rd56;
	ld.global.f32 	%f214, [%rd57];
	st.shared.f32 	[%r6], %f214;
	add.s64 	%rd58, %rd54, %rd7;
	mad.lo.s64 	%rd59, %rd58, %rd25, %rd3;
	shl.b64 	%rd60, %rd59, 2;
	add.s64 	%rd61, %rd1, %rd60;
	ld.global.f32 	%f215, [%rd61];
	st.shared.f32 	[%r7], %f215;
	bar.sync 	0;
	ld.shared.f32 	%f216, [%r5];
	ld.shared.f32 	%f217, [%r8];
	fma.rn.f32 	%f218, %f216, %f217, %f367;
	ld.shared.f32 	%f219, [%r5+4];
	ld.shared.f32 	%f220, [%r8+64];
	fma.rn.f32 	%f221, %f219, %f220, %f218;
	ld.shared.f32 	%f222, [%r5+8];
	ld.shared.f32 	%f223, [%r8+128];
	fma.rn.f32 	%f224, %f222, %f223, %f221;
	ld.shared.f32 	%f225, [%r5+12];
	ld.shared.f32 	%f226, [%r8+192];
	fma.rn.f32 	%f227, %f225, %f226, %f224;
	ld.shared.f32 	%f228, [%r5+16];
	ld.shared.f32 	%f229, [%r8+256];
	fma.rn.f32 	%f230, %f228, %f229, %f227;
	ld.shared.f32 	%f231, [%r5+20];
	ld.shared.f32 	%f232, [%r8+320];
	fma.rn.f32 	%f233, %f231, %f232, %f230;
	ld.shared.f32 	%f234, [%r5+24];
	ld.shared.f32 	%f235, [%r8+384];
	fma.rn.f32 	%f236, %f234, %f235, %f233;
	ld.shared.f32 	%f237, [%r5+28];
	ld.shared.f32 	%f238, [%r8+448];
	fma.rn.f32 	%f239, %f237, %f238, %f236;
	ld.shared.f32 	%f240, [%r5+32];
	ld.shared.f32 	%f241, [%r8+512];
	fma.rn.f32 	%f242, %f240, %f241, %f239;
	ld.shared.f32 	%f243, [%r5+36];
	ld.shared.f32 	%f244, [%r8+576];
	fma.rn.f32 	%f245, %f243, %f244, %f242;
	ld.shared.f32 	%f246, [%r5+40];
	ld.shared.f32 	%f247, [%r8+640];
	fma.rn.f32 	%f248, %f246, %f247, %f245;
	ld.shared.f32 	%f249, [%r5+44];
	ld.shared.f32 	%f250, [%r8+704];
	fma.rn.f32 	%f251, %f249, %f250, %f248;
	ld.shared.f32 	%f252, [%r5+48];
	ld.shared.f32 	%f253, [%r8+768];
	fma.rn.f32 	%f254, %f252, %f253, %f251;
	ld.shared.f32 	%f255, [%r5+52];
	ld.shared.f32 	%f256, [%r8+832];
	fma.rn.f32 	%f257, %f255, %f256, %f254;
	ld.shared.f32 	%f258, [%r5+56];
	ld.shared.f32 	%f259, [%r8+896];
	fma.rn.f32 	%f260, %f258, %f259, %f257;
	ld.shared.f32 	%f261, [%r5+60];
	ld.shared.f32 	%f262, [%r8+960];
	fma.rn.f32 	%f263, %f261, %f262, %f260;
	bar.sync 	0;
	ld.global.f32 	%f264, [%rd57+64];
	st.shared.f32 	[%r6], %f264;
	add.s64 	%rd62, %rd58, 16;
	mad.lo.s64 	%rd63, %rd62, %rd25, %rd3;
	shl.b64 	%rd64, %rd63, 2;
	add.s64 	%rd65, %rd1, %rd64;
	ld.global.f32 	%f265, [%rd65];
	st.shared.f32 	[%r7], %f265;
	bar.sync 	0;
	ld.shared.f32 	%f266, [%r5];
	ld.shared.f32 	%f267, [%r8];
	fma.rn.f32 	%f268, %f266, %f267, %f263;
	ld.shared.f32 	%f269, [%r5+4];
	ld.shared.f32 	%f270, [%r8+64];
	fma.rn.f32 	%f271, %f269, %f270, %f268;
	ld.shared.f32 	%f272, [%r5+8];
	ld.shared.f32 	%f273, [%r8+128];
	fma.rn.f32 	%f274, %f272, %f273, %f271;
	ld.shared.f32 	%f275, [%r5+12];
	ld.shared.f32 	%f276, [%r8+192];
	fma.rn.f32 	%f277, %f275, %f276, %f274;
	ld.shared.f32 	%f278, [%r5+16];
	ld.shared.f32 	%f279, [%r8+256];
	fma.rn.f32 	%f280, %f278, %f279, %f277;
	ld.shared.f32 	%f281, [%r5+20];
	ld.shared.f32 	%f282, [%r8+320];
	fma.rn.f32 	%f283, %f281, %f282, %f280;
	ld.shared.f32 	%f284, [%r5+24];
	ld.shared.f32 	%f285, [%r8+384];
	fma.rn.f32 	%f286, %f284, %f285, %f283;
	ld.shared.f32 	%f287, [%r5+28];
	ld.shared.f32 	%f288, [%r8+448];
	fma.rn.f32 	%f289, %f287, %f288, %f286;
	ld.shared.f32 	%f290, [%r5+32];
	ld.shared.f32 	%f291, [%r8+512];
	fma.rn.f32 	%f292, %f290, %f291, %f289;
	ld.shared.f32 	%f293, [%r5+36];
	ld.shared.f32 	%f294, [%r8+576];
	fma.rn.f32 	%f295, %f293, %f294, %f292;
	ld.shared.f32 	%f296, [%r5+40];
	ld.shared.f32 	%f297, [%r8+640];
	fma.rn.f32 	%f298, %f296, %f297, %f295;
	ld.shared.f32 	%f299, [%r5+44];
	ld.shared.f32 	%f300, [%r8+704];
	fma.rn.f32 	%f301, %f299, %f300, %f298;
	ld.shared.f32 	%f302, [%r5+48];
	ld.shared.f32 	%f303, [%r8+768];
	fma.rn.f32 	%f304, %f302, %f303, %f301;
	ld.shared.f32 	%f305, [%r5+52];
	ld.shared.f32 	%f306, [%r8+832];
	fma.rn.f32 	%f307, %f305, %f306, %f304;
	ld.shared.f32 	%f308, [%r5+56];
	ld.shared.f32 	%f309, [%r8+896];
	fma.rn.f32 	%f310, %f308, %f309, %f307;
	ld.shared.f32 	%f311, [%r5+60];
	ld.shared.f32 	%f312, [%r8+960];
	fma.rn.f32 	%f367, %f311, %f312, %f310;
	bar.sync 	0;
	add.s64 	%rd84, %rd84, 2;
$L__BB1_8:
	and.b64  	%rd66, %rd25, 16;
	setp.eq.s64 	%p7, %rd66, 0;
	@%p7 bra 	$L__BB1_10;
	shl.b64 	%rd67, %rd84, 4;
	add.s64 	%rd68, %rd6, %rd67;
	shl.b64 	%rd69, %rd68, 2;
	add.s64 	%rd70, %rd2, %rd69;
	ld.global.f32 	%f313, [%rd70];
	st.shared.f32 	[%r6], %f313;
	add.s64 	%rd71, %rd67, %rd7;
	mad.lo.s64 	%rd72, %rd71, %rd25, %rd3;
	shl.b64 	%rd73, %rd72, 2;
	add.s64 	%rd74, %rd1, %rd73;
	ld.global.f32 	%f314, [%rd74];
	st.shared.f32 	[%r7], %f314;
	bar.sync 	0;
	ld.shared.f32 	%f315, [%r5];
	ld.shared.f32 	%f316, [%r8];
	fma.rn.f32 	%f317, %f315, %f316, %f367;
	ld.shared.f32 	%f318, [%r5+4];
	ld.shared.f32 	%f319, [%r8+64];
	fma.rn.f32 	%f320, %f318, %f319, %f317;
	ld.shared.f32 	%f321, [%r5+8];
	ld.shared.f32 	%f322, [%r8+128];
	fma.rn.f32 	%f323, %f321, %f322, %f320;
	ld.shared.f32 	%f324, [%r5+12];
	ld.shared.f32 	%f325, [%r8+192];
	fma.rn.f32 	%f326, %f324, %f325, %f323;
	ld.shared.f32 	%f327, [%r5+16];
	ld.shared.f32 	%f328, [%r8+256];
	fma.rn.f32 	%f329, %f327, %f328, %f326;
	ld.shared.f32 	%f330, [%r5+20];
	ld.shared.f32 	%f331, [%r8+320];
	fma.rn.f32 	%f332, %f330, %f331, %f329;
	ld.shared.f32 	%f333, [%r5+24];
	ld.shared.f32 	%f334, [%r8+384];
	fma.rn.f32 	%f335, %f333, %f334, %f332;
	ld.shared.f32 	%f336, [%r5+28];
	ld.shared.f32 	%f337, [%r8+448];
	fma.rn.f32 	%f338, %f336, %f337, %f335;
	ld.shared.f32 	%f339, [%r5+32];
	ld.shared.f32 	%f340, [%r8+512];
	fma.rn.f32 	%f341, %f339, %f340, %f338;
	ld.shared.f32 	%f342, [%r5+36];
	ld.shared.f32 	%f343, [%r8+576];
	fma.rn.f32 	%f344, %f342, %f343, %f341;
	ld.shared.f32 	%f345, [%r5+40];
	ld.shared.f32 	%f346, [%r8+640];
	fma.rn.f32 	%f347, %f345, %f346, %f344;
	ld.shared.f32 	%f348, [%r5+44];
	ld.shared.f32 	%f349, [%r8+704];
	fma.rn.f32 	%f350, %f348, %f349, %f347;
	ld.shared.f32 	%f351, [%r5+48];
	ld.shared.f32 	%f352, [%r8+768];
	fma.rn.f32 	%f353, %f351, %f352, %f350;
	ld.shared.f32 	%f354, [%r5+52];
	ld.shared.f32 	%f355, [%r8+832];
	fma.rn.f32 	%f356, %f354, %f355, %f353;
	ld.shared.f32 	%f357, [%r5+56];
	ld.shared.f32 	%f358, [%r8+896];
	fma.rn.f32 	%f359, %f357, %f358, %f356;
	ld.shared.f32 	%f360, [%r5+60];
	ld.shared.f32 	%f361, [%r8+960];
	fma.rn.f32 	%f367, %f360, %f361, %f359;
	bar.sync 	0;
$L__BB1_10:
	ld.param.u64 	%rd79, [_Z19shared_sgemm_kernelPfS_S_l_param_0];
	mad.lo.s64 	%rd75, %rd25, %rd4, %rd3;
	cvta.to.global.u64 	%rd76, %rd79;
	shl.b64 	%rd77, %rd75, 2;
	add.s64 	%rd78, %rd76, %rd77;
	st.global.f32 	[%rd78], %f367;
$L__BB1_11:
	ret;

}


// ===== COMPILED SASS (sm_100) =====

	.target	sm_100

	.elftype	@"ET_EXEC"


//--------------------- .note.nv.tkinfo           --------------------------
	.section	.note.nv.tkinfo,"",@"SHT_NOTE"
	.sectionflags	@"SHF_NOTE_NV_TKINFO"
	.tkinfo
        /*0018*/ 	.word	0x00000002
        /*0030*/ 	.string	""
        /*0030*/ 	.string	"ptxas"
        /*0030*/ 	.string	"Cuda compilation tools, release 13.0, V13.0.88"
        /*0030*/ 	.string	"Build cuda_13.0.r13.0/compiler.36424714_0"
        /*0030*/ 	.string	"-arch sm_100 -m 64 "



//--------------------- .note.nv.cuinfo           --------------------------
	.section	.note.nv.cuinfo,"",@"SHT_NOTE"
	.sectionflags	@"SHF_NOTE_NV_CUINFO"
        /*0018*/ 	.short	0x0002
        /*001a*/ 	.short	0x0064
        /*001c*/ 	.short	0x0082
	.zero		2


//--------------------- .nv.info                  --------------------------
	.section	.nv.info,"",@"SHT_CUDA_INFO"
	.align	4


	//----- nvinfo : EIATTR_REGCOUNT
	.align		4
        /*0000*/ 	.byte	0x04, 0x2f
        /*0002*/ 	.short	(.L_1 - .L_0)
	.align		4
.L_0:
        /*0004*/ 	.word	index@(_Z18naive_sgemm_kernelPfS_S_l)
        /*0008*/ 	.word	0x00000020


	//----- nvinfo : EIATTR_FRAME_SIZE
	.align		4
.L_1:
        /*000c*/ 	.byte	0x04, 0x11
        /*000e*/ 	.short	(.L_3 - .L_2)
	.align		4
.L_2:
        /*0010*/ 	.word	index@(_Z18naive_sgemm_kernelPfS_S_l)
        /*0014*/ 	.word	0x00000000


	//----- nvinfo : EIATTR_REGCOUNT
	.align		4
.L_3:
        /*0018*/ 	.byte	0x04, 0x2f
        /*001a*/ 	.short	(.L_5 - .L_4)
	.align		4
.L_4:
        /*001c*/ 	.word	index@(_Z19shared_sgemm_kernelPfS_S_l)
        /*0020*/ 	.word	0x00000020


	//----- nvinfo : EIATTR_FRAME_SIZE
	.align		4
.L_5:
        /*0024*/ 	.byte	0x04, 0x11
        /*0026*/ 	.short	(.L_7 - .L_6)
	.align		4
.L_6:
        /*0028*/ 	.word	index@(_Z19shared_sgemm_kernelPfS_S_l)
        /*002c*/ 	.word	0x00000000


	//----- nvinfo : EIATTR_MIN_STACK_SIZE
	.align		4
.L_7:
        /*0030*/ 	.byte	0x04, 0x12
        /*0032*/ 	.short	(.L_9 - .L_8)
	.align		4
.L_8:
        /*0034*/ 	.word	index@(_Z19shared_sgemm_kernelPfS_S_l)
        /*0038*/ 	.word	0x00000000


	//----- nvinfo : EIATTR_MIN_STACK_SIZE
	.align		4
.L_9:
        /*003c*/ 	.byte	0x04, 0x12
        /*003e*/ 	.short	(.L_11 - .L_10)
	.align		4
.L_10:
        /*0040*/ 	.word	index@(_Z18naive_sgemm_kernelPfS_S_l)
        /*0044*/ 	.word	0x00000000
.L_11:


//--------------------- .nv.compat                --------------------------
	.section	.nv.compat,"",@"SHT_CUDA_COMPAT_INFO"
	.align	4
        /*0000*/ 	.byte	0x02, 0x09, 0x00, 0x00, 0x02, 0x02, 0x01, 0x00, 0x02, 0x05, 0x05, 0x00, 0x03, 0x07, 0x01, 0x01
        /*0010*/ 	.byte	0x02, 0x03, 0x00, 0x00, 0x02, 0x06, 0x01, 0x00, 0x04, 0x0b, 0x08, 0x00, 0x09, 0x00, 0x00, 0x00
        /*0020*/ 	.byte	0x00, 0x00, 0x00, 0x00


//--------------------- .nv.info._Z19shared_sgemm_kernelPfS_S_l --------------------------
	.section	.nv.info._Z19shared_sgemm_kernelPfS_S_l,"",@"SHT_CUDA_INFO"
	.sectionflags	@""
	.align	4


	//----- nvinfo : EIATTR_CUDA_API_VERSION
	.align		4
        /*0000*/ 	.byte	0x04, 0x37
        /*0002*/ 	.short	(.L_13 - .L_12)
.L_12:
        /*0004*/ 	.word	0x00000082


	//----- nvinfo : EIATTR_KPARAM_INFO
	.align		4
.L_13:
        /*0008*/ 	.byte	0x04, 0x17
        /*000a*/ 	.short	(.L_15 - .L_14)
.L_14:
        /*000c*/ 	.word	0x00000000
        /*0010*/ 	.short	0x0003
        /*0012*/ 	.short	0x0018
        /*0014*/ 	.byte	0x00, 0xf0, 0x21, 0x00


	//----- nvinfo : EIATTR_KPARAM_INFO
	.align		4
.L_15:
        /*0018*/ 	.byte	0x04, 0x17
        /*001a*/ 	.short	(.L_17 - .L_16)
.L_16:
        /*001c*/ 	.word	0x00000000
        /*0020*/ 	.short	0x0002
        /*0022*/ 	.short	0x0010
        /*0024*/ 	.byte	0x00, 0xf5, 0x21, 0x00


	//----- nvinfo : EIATTR_KPARAM_INFO
	.align		4
.L_17:
        /*0028*/ 	.byte	0x04, 0x17
        /*002a*/ 	.short	(.L_19 - .L_18)
.L_18:
        /*002c*/ 	.word	0x00000000
        /*0030*/ 	.short	0x0001
        /*0032*/ 	.short	0x0008
        /*0034*/ 	.byte	0x00, 0xf5, 0x21, 0x00


	//----- nvinfo : EIATTR_KPARAM_INFO
	.align		4
.L_19:
        /*0038*/ 	.byte	0x04, 0x17
        /*003a*/ 	.short	(.L_21 - .L_20)
.L_20:
        /*003c*/ 	.word	0x00000000
        /*0040*/ 	.short	0x0000
        /*0042*/ 	.short	0x0000
        /*0044*/ 	.byte	0x00, 0xf5, 0x21, 0x00


	//----- nvinfo : EIATTR_SPARSE_MMA_MASK
	.align		4
.L_21:
        /*0048*/ 	.byte	0x03, 0x50
        /*004a*/ 	.short	0x0000


	//----- nvinfo : EIATTR_MAXREG_COUNT
	.align		4
        /*004c*/ 	.byte	0x03, 0x1b
        /*004e*/ 	.short	0x00ff


	//----- nvinfo : EIATTR_NUM_BARRIERS
	.align		4
        /*0050*/ 	.byte	0x02, 0x4c
        /*0052*/ 	.byte	0x01
	.zero		1


	//----- nvinfo : EIATTR_MERCURY_ISA_VERSION
	.align		4
        /*0054*/ 	.byte	0x03, 0x5f
        /*0056*/ 	.short	0x0101


	//----- nvinfo : EIATTR_VRC_CTA_INIT_COUNT
	.align		4
        /*0058*/ 	.byte	0x02, 0x4a
	.zero		1
	.zero		1


	//----- nvinfo : EIATTR_EXIT_INSTR_OFFSETS
	.align		4
        /*005c*/ 	.byte	0x04, 0x1c
        /*005e*/ 	.short	(.L_23 - .L_22)


	//   ....[0]....
.L_22:
        /*0060*/ 	.word	0x000000f0


	//   ....[1]....
        /*0064*/ 	.word	0x00001d40


	//----- nvinfo : EIATTR_CBANK_PARAM_SIZE
	.align		4
.L_23:
        /*0068*/ 	.byte	0x03, 0x19
        /*006a*/ 	.short	0x0020


	//----- nvinfo : EIATTR_PARAM_CBANK
	.align		4
        /*006c*/ 	.byte	0x04, 0x0a
        /*006e*/ 	.short	(.L_25 - .L_24)
	.align		4
.L_24:
        /*0070*/ 	.word	index@(.nv.constant0._Z19shared_sgemm_kernelPfS_S_l)
        /*0074*/ 	.short	0x0380
        /*0076*/ 	.short	0x0020


	//----- nvinfo : EIATTR_SW_WAR
	.align		4
.L_25:
        /*0078*/ 	.byte	0x04, 0x36
        /*007a*/ 	.short	(.L_27 - .L_26)
.L_26:
        /*007c*/ 	.word	0x00000008
.L_27:


//--------------------- .nv.info._Z18naive_sgemm_kernelPfS_S_l --------------------------
	.section	.nv.info._Z18naive_sgemm_kernelPfS_S_l,"",@"SHT_CUDA_INFO"
	.sectionflags	@""
	.align	4


	//----- nvinfo : EIATTR_CUDA_API_VERSION
	.align		4
        /*0000*/ 	.byte	0x04, 0x37
        /*0002*/ 	.short	(.L_29 - .L_28)
.L_28:
        /*0004*/ 	.word	0x00000082


	//----- nvinfo : EIATTR_KPARAM_INFO
	.align		4
.L_29:
        /*0008*/ 	.byte	0x04, 0x17
        /*000a*/ 	.short	(.L_31 - .L_30)
.L_30:
        /*000c*/ 	.word	0x00000000
        /*0010*/ 	.short	0x0003
        /*0012*/ 	.short	0x0018
        /*0014*/ 	.byte	0x00, 0xf0, 0x21, 0x00


	//----- nvinfo : EIATTR_KPARAM_INFO
	.align		4
.L_31:
        /*0018*/ 	.byte	0x04, 0x17
        /*001a*/ 	.short	(.L_33 - .L_32)
.L_32:
        /*001c*/ 	.word	0x00000000
        /*0020*/ 	.short	0x0002
        /*0022*/ 	.short	0x0010
        /*0024*/ 	.byte	0x00, 0xf5, 0x21, 0x00


	//----- nvinfo : EIATTR_KPARAM_INFO
	.align		4
.L_33:
        /*0028*/ 	.byte	0x04, 0x17
        /*002a*/ 	.short	(.L_35 - .L_34)
.L_34:
        /*002c*/ 	.word	0x00000000
        /*0030*/ 	.short	0x0001
        /*0032*/ 	.short	0x0008
        /*0034*/ 	.byte	0x00, 0xf5, 0x21, 0x00


	//----- nvinfo : EIATTR_KPARAM_INFO
	.align		4
.L_35:
        /*0038*/ 	.byte	0x04, 0x17
        /*003a*/ 	.short	(.L_37 - .L_36)
.L_36:
        /*003c*/ 	.word	0x00000000
        /*0040*/ 	.short	0x0000
        /*0042*/ 	.short	0x0000
        /*0044*/ 	.byte	0x00, 0xf5, 0x21, 0x00


	//----- nvinfo : EIATTR_SPARSE_MMA_MASK
	.align		4
.L_37:
        /*0048*/ 	.byte	0x03, 0x50
        /*004a*/ 	.short	0x0000


	//----- nvinfo : EIATTR_MAXREG_COUNT
	.align		4
        /*004c*/ 	.byte	0x03, 0x1b
        /*004e*/ 	.short	0x00ff


	//----- nvinfo : EIATTR_MERCURY_ISA_VERSION
	.align		4
        /*0050*/ 	.byte	0x03, 0x5f
        /*0052*/ 	.short	0x0101


	//----- nvinfo : EIATTR_VRC_CTA_INIT_COUNT
	.align		4
        /*0054*/ 	.byte	0x02, 0x4a
	.zero		1
	.zero		1


	//----- nvinfo : EIATTR_EXIT_INSTR_OFFSETS
	.align		4
        /*0058*/ 	.byte	0x04, 0x1c
        /*005a*/ 	.short	(.L_39 - .L_38)


	//   ....[0]....
.L_38:
        /*005c*/ 	.word	0x000000f0


	//   ....[1]....
        /*0060*/ 	.word	0x00000c30


	//----- nvinfo : EIATTR_CBANK_PARAM_SIZE
	.align		4
.L_39:
        /*0064*/ 	.byte	0x03, 0x19
        /*0066*/ 	.short	0x0020


	//----- nvinfo : EIATTR_PARAM_CBANK
	.align		4
        /*0068*/ 	.byte	0x04, 0x0a
        /*006a*/ 	.short	(.L_41 - .L_40)
	.align		4
.L_40:
        /*006c*/ 	.word	index@(.nv.constant0._Z18naive_sgemm_kernelPfS_S_l)
        /*0070*/ 	.short	0x0380
        /*0072*/ 	.short	0x0020


	//----- nvinfo : EIATTR_SW_WAR
	.align		4
.L_41:
        /*0074*/ 	.byte	0x04, 0x36
        /*0076*/ 	.short	(.L_43 - .L_42)
.L_42:
        /*0078*/ 	.word	0x00000008
.L_43:


//--------------------- .nv.callgraph             --------------------------
	.section	.nv.callgraph,"",@"SHT_CUDA_CALLGRAPH"
	.align	4
	.sectionentsize	8
	.align		4
        /*0000*/ 	.word	0x00000000
	.align		4
        /*0004*/ 	.word	0xffffffff
	.align		4
        /*0008*/ 	.word	0x00000000
	.align		4
        /*000c*/ 	.word	0xfffffffe
	.align		4
        /*0010*/ 	.word	0x00000000
	.align		4
        /*0014*/ 	.word	0xfffffffd
	.align		4
        /*0018*/ 	.word	0x00000000
	.align		4
        /*001c*/ 	.word	0xfffffffc


//--------------------- .text._Z19shared_sgemm_kernelPfS_S_l --------------------------
	.section	.text._Z19shared_sgemm_kernelPfS_S_l,"ax",@progbits
	.align	128
        .global         _Z19shared_sgemm_kernelPfS_S_l
        .type           _Z19shared_sgemm_kernelPfS_S_l,@function
        .size           _Z19shared_sgemm_kernelPfS_S_l,(.L_x_11 - _Z19shared_sgemm_kernelPfS_S_l)
        .other          _Z19shared_sgemm_kernelPfS_S_l,@"STO_CUDA_ENTRY STV_DEFAULT"
_Z19shared_sgemm_kernelPfS_S_l:
.text._Z19shared_sgemm_kernelPfS_S_l:
[----:B------:R-:W-:Y:S01]  /*0000*/  LDC R1, c[0x0][0x37c] ;  /* 0x0000df00ff017b82 */ /* 0x000fe20000000800 */
[----:B------:R-:W0:Y:S01]  /*0010*/  S2R R25, SR_CTAID.X ;  /* 0x0000000000197919 */ /* 0x000e220000002500 */
[----:B------:R-:W0:Y:S01]  /*0020*/  LDCU UR4, c[0x0][0x360] ;  /* 0x00006c00ff0477ac */ /* 0x000e220008000800 */
[----:B------:R-:W0:Y:S01]  /*0030*/  S2R R4, SR_TID.X ;  /* 0x0000000000047919 */ /* 0x000e220000002100 */
[----:B------:R-:W1:Y:S01]  /*0040*/  LDCU UR5, c[0x0][0x364] ;  /* 0x00006c80ff0577ac */ /* 0x000e620008000800 */
[----:B------:R-:W1:Y:S01]  /*0050*/  S2R R17, SR_CTAID.Y ;  /* 0x0000000000117919 */ /* 0x000e620000002600 */
[----:B------:R-:W2:Y:S01]  /*0060*/  LDCU.64 UR16, c[0x0][0x398] ;  /* 0x00007300ff1077ac */ /* 0x000ea20008000a00 */
[----:B------:R-:W1:Y:S01]  /*0070*/  S2R R6, SR_TID.Y ;  /* 0x0000000000067919 */ /* 0x000e620000002200 */
[----:B0-----:R-:W-:Y:S02]  /*0080*/  IMAD R0, R25, UR4, R4 ;  /* 0x0000000419007c24 */ /* 0x001fe4000f8e0204 */
[----:B-1----:R-:W-:-:S05]  /*0090*/  IMAD R3, R17, UR5, R6 ;  /* 0x0000000511037c24 */ /* 0x002fca000f8e0206 */
[----:B------:R-:W-:-:S04]  /*00a0*/  ISETP.GT.U32.AND P0, PT, R0, R3, PT ;  /* 0x000000030000720c */ /* 0x000fc80003f04070 */
[----:B------:R-:W-:-:S04]  /*00b0*/  ISETP.GT.AND.EX P0, PT, RZ, RZ, PT, P0 ;  /* 0x000000ffff00720c */ /* 0x000fc80003f04300 */
[----:B------:R-:W-:-:S04]  /*00c0*/  SEL R0, R0, R3, P0 ;  /* 0x0000000300007207 */ /* 0x000fc80000000000 */
[----:B--2---:R-:W-:-:S04]  /*00d0*/  ISETP.GE.U32.AND P0, PT, R0, UR16, PT ;  /* 0x0000001000007c0c */ /* 0x004fc8000bf06070 */
[----:B------:R-:W-:-:S13]  /*00e0*/  ISETP.GE.AND.EX P0, PT, RZ, UR17, PT, P0 ;  /* 0x00000011ff007c0c */ /* 0x000fda000bf06300 */
[----:B------:R-:W-:Y:S05]  /*00f0*/  @P0 EXIT ;  /* 0x000000000000094d */ /* 0x000fea0003800000 */
[----:B------:R-:W-:Y:S01]  /*0100*/  UISETP.GE.U32.AND UP0, UPT, UR16, 0x10, UPT ;  /* 0x000000101000788c */ /* 0x000fe2000bf06070 */
[----:B------:R-:W-:Y:S01]  /*0110*/  HFMA2 R29, -RZ, RZ, 0, 0 ;  /* 0x00000000ff1d7431 */ /* 0x000fe200000001ff */
[----:B------:R-:W-:Y:S01]  /*0120*/  LEA R24, R25, R4, 0x4 ;  /* 0x0000000419187211 */ /* 0x000fe200078e20ff */
[----:B------:R-:W0:Y:S01]  /*0130*/  LDCU.64 UR12, c[0x0][0x358] ;  /* 0x00006b00ff0c77ac */ /* 0x000e220008000a00 */
[----:B------:R-:W-:Y:S01]  /*0140*/  LEA R17, R17, R6, 0x4 ;  /* 0x0000000611117211 */ /* 0x000fe200078e20ff */
[----:B------:R-:W-:-:S09]  /*0150*/  UISETP.GE.U32.AND.EX UP0, UPT, UR17, URZ, UPT, UP0 ;  /* 0x000000ff1100728c */ /* 0x000fd2000bf06100 */
[----:B------:R-:W-:Y:S05]  /*0160*/  BRA.U !UP0, `(.L_x_0) ;  /* 0x0000001908d47547 */ /* 0x000fea000b800000 */
[----:B------:R-:W1:Y:S01]  /*0170*/  S2UR UR7, SR_CgaCtaId ;  /* 0x00000000000779c3 */ /* 0x000e620000008800 */
[----:B------:R-:W-:Y:S01]  /*0180*/  USHF.R.U64 UR9, UR16, 0x4, UR17 ;  /* 0x0000000410097899 */ /* 0x000fe20008001211 */
[----:B------:R-:W-:Y:S01]  /*0190*/  MOV R5, RZ ;  /* 0x000000ff00057202 */ /* 0x000fe20000000f00 */
[----:B------:R-:W-:Y:S01]  /*01a0*/  UMOV UR6, 0x400 ;  /* 0x0000040000067882 */ /* 0x000fe20000000000 */
[----:B------:R-:W-:Y:S01]  /*01b0*/  USHF.R.U32.HI UR10, URZ, 0x4, UR17 ;  /* 0x00000004ff0a7899 */ /* 0x000fe20008011611 */
[----:B------:R-:W-:Y:S01]  /*01c0*/  MOV R29, RZ ;  /* 0x000000ff001d7202 */ /* 0x000fe20000000f00 */
[----:B------:R-:W-:Y:S01]  /*01d0*/  UIADD3 UR14, UP0, UPT, UR9, -0x1, URZ ;  /* 0xffffffff090e7890 */ /* 0x000fe2000ff1e0ff */
[C---:B------:R-:W-:Y:S01]  /*01e0*/  IMAD.WIDE.U32 R10, R17.reuse, UR16, R4 ;  /* 0x00000010110a7c25 */ /* 0x040fe2000f8e0004 */
[----:B------:R-:W-:Y:S01]  /*01f0*/  USHF.R.U64 UR8, UR16, 0x4, UR17 ;  /* 0x0000000410087899 */ /* 0x000fe20008001211 */
[----:B------:R-:W-:Y:S02]  /*0200*/  UMOV UR4, URZ ;  /* 0x000000ff00047c82 */ /* 0x000fe40008000000 */
[----:B------:R-:W-:Y:S01]  /*0210*/  IMAD R9, R17, UR17, R11 ;  /* 0x0000001111097c24 */ /* 0x000fe2000f8e020b */
[----:B------:R-:W-:Y:S01]  /*0220*/  ULOP3.LUT UR8, UR8, 0x3, URZ, 0xc0, !UPT ;  /* 0x0000000308087892 */ /* 0x000fe2000f8ec0ff */
[----:B------:R-:W-:-:S03]  /*0230*/  UMOV UR5, URZ ;  /* 0x000000ff00057c82 */ /* 0x000fc60008000000 */
[----:B------:R-:W-:-:S04]  /*0240*/  UISETP.NE.U32.AND UP1, UPT, UR8, URZ, UPT ;  /* 0x000000ff0800728c */ /* 0x000fc8000bf25070 */
[----:B------:R-:W-:Y:S02]  /*0250*/  UISETP.NE.AND.EX UP1, UPT, URZ, URZ, UPT, UP1 ;  /* 0x000000ffff00728c */ /* 0x000fe4000bf25310 */
[----:B-1----:R-:W-:Y:S02]  /*0260*/  ULEA UR11, UR7, UR6, 0x18 ;  /* 0x00000006070b7291 */ /* 0x002fe4000f8ec0ff */
[----:B------:R-:W-:-:S04]  /*0270*/  UIADD3 UR6, UPT, UPT, UR6, 0x400, URZ ;  /* 0x0000040006067890 */ /* 0x000fc8000fffe0ff */
[----:B------:R-:W-:Y:S01]  /*0280*/  ULEA UR6, UR7, UR6, 0x18 ;  /* 0x0000000607067291 */ /* 0x000fe2000f8ec0ff */
[----:B------:R-:W-:Y:S01]  /*0290*/  LEA R0, R6, UR11, 0x6 ;  /* 0x0000000b06007c11 */ /* 0x000fe2000f8e30ff */
[----:B------:R-:W-:Y:S02]  /*02a0*/  UIADD3.X UR7, UPT, UPT, UR10, -0x1, URZ, UP0, !UPT ;  /* 0xffffffff0a077890 */ /* 0x000fe400087fe4ff */
[----:B------:R-:W-:Y:S01]  /*02b0*/  UISETP.GE.U32.AND UP0, UPT, UR14, 0x3, UPT ;  /* 0x000000030e00788c */ /* 0x000fe2000bf06070 */
[C---:B------:R-:W-:Y:S02]  /*02c0*/  LEA R3, R4.reuse, R0, 0x2 ;  /* 0x0000000004037211 */ /* 0x040fe400078e10ff */
[----:B------:R-:W-:Y:S01]  /*02d0*/  LEA R2, R4, UR6, 0x2 ;  /* 0x0000000604027c11 */ /* 0x000fe2000f8e10ff */
[----:B------:R-:W-:-:S03]  /*02e0*/  UISETP.GE.U32.AND.EX UP0, UPT, UR7, URZ, UPT, UP0 ;  /* 0x000000ff0700728c */ /* 0x000fc6000bf06100 */
[----:B------:R-:W-:-:S06]  /*02f0*/  LEA R16, R6, R2, 0x6 ;  /* 0x0000000206107211 */ /* 0x000fcc00078e30ff */
[----:B------:R-:W-:Y:S05]  /*0300*/  BRA.U !UP0, `(.L_x_1) ;  /* 0x0000000d08947547 */ /* 0x000fea000b800000 */
[----:B------:R-:W1:Y:S01]  /*0310*/  S2R R11, SR_TID.Y ;  /* 0x00000000000b7919 */ /* 0x000e620000002200 */
[----:B------:R-:W2:Y:S01]  /*0320*/  LDCU.64 UR4, c[0x0][0x388] ;  /* 0x00007100ff0477ac */ /* 0x000ea20008000a00 */
[C---:B------:R-:W-:Y:S01]  /*0330*/  IADD3 R5, P1, PT, R6.reuse, 0x30, RZ ;  /* 0x0000003006057810 */ /* 0x040fe20007f3e0ff */
[C---:B------:R-:W-:Y:S01]  /*0340*/  IMAD.WIDE.U32 R18, R6.reuse, UR16, RZ ;  /* 0x0000001006127c25 */ /* 0x040fe2000f8e00ff */
[C---:B------:R-:W-:Y:S01]  /*0350*/  IADD3 R4, P3, PT, R6.reuse, 0x10, RZ ;  /* 0x0000001006047810 */ /* 0x040fe20007f7e0ff */
[----:B------:R-:W3:Y:S01]  /*0360*/  LDCU.64 UR6, c[0x0][0x390] ;  /* 0x00007200ff0677ac */ /* 0x000ee20008000a00 */
[----:B------:R-:W-:Y:S01]  /*0370*/  IADD3.X R12, PT, PT, RZ, RZ, RZ, P1, !PT ;  /* 0x000000ffff0c7210 */ /* 0x000fe20000ffe4ff */
[----:B------:R-:W-:Y:S01]  /*0380*/  IMAD R7, R6, UR17, R19 ;  /* 0x0000001106077c24 */ /* 0x000fe2000f8e0213 */
[----:B------:R-:W-:Y:S02]  /*0390*/  IADD3.X R6, PT, PT, RZ, RZ, RZ, P3, !PT ;  /* 0x000000ffff067210 */ /* 0x000fe40001ffe4ff */
[----:B------:R-:W-:Y:S01]  /*03a0*/  MOV R29, RZ ;  /* 0x000000ff001d7202 */ /* 0x000fe20000000f00 */
[----:B------:R-:W-:-:S02]  /*03b0*/  IMAD R14, R12, UR16, RZ ;  /* 0x000000100c0e7c24 */ /* 0x000fc4000f8e02ff */
[----:B------:R-:W-:-:S04]  /*03c0*/  IMAD R13, R6, UR16, RZ ;  /* 0x00000010060d7c24 */ /* 0x000fc8000f8e02ff */
[----:B------:R-:W-:Y:S01]  /*03d0*/  IMAD R15, R4, UR17, R13 ;  /* 0x00000011040f7c24 */ /* 0x000fe2000f8e020d */
[C---:B--2---:R-:W-:Y:S01]  /*03e0*/  LEA R26, P0, R10.reuse, UR4, 0x2 ;  /* 0x000000040a1a7c11 */ /* 0x044fe2000f8010ff */
[----:B------:R-:W-:Y:S02]  /*03f0*/  ULOP3.LUT UR4, UR9, 0xfffffffc, URZ, 0xc0, !UPT ;  /* 0xfffffffc09047892 */ /* 0x000fe4000f8ec0ff */
[----:B------:R-:W-:Y:S01]  /*0400*/  USHF.L.U64.HI UR9, UR16, 0x8, UR17 ;  /* 0x0000000810097899 */ /* 0x000fe20008010211 */
[----:B------:R-:W-:Y:S01]  /*0410*/  LEA.HI.X R10, R10, UR5, R9, 0x2, P0 ;  /* 0x000000050a0a7c11 */ /* 0x000fe200080f1409 */
[C---:B------:R-:W-:Y:S01]  /*0420*/  IMAD.WIDE.U32 R8, R5.reuse, UR16, RZ ;  /* 0x0000001005087c25 */ /* 0x040fe2000f8e00ff */
[C---:B---3--:R-:W-:Y:S01]  /*0430*/  LEA R19, P2, R18.reuse, UR6, 0x2 ;  /* 0x0000000612137c11 */ /* 0x048fe2000f8410ff */
[----:B------:R-:W-:Y:S02]  /*0440*/  ULOP3.LUT UR5, UR10, 0xfffffff, URZ, 0xc0, !UPT ;  /* 0x0fffffff0a057892 */ /* 0x000fe4000f8ec0ff */
[----:B------:R-:W-:Y:S01]  /*0450*/  IMAD R5, R5, UR17, R14 ;  /* 0x0000001105057c24 */ /* 0x000fe2000f8e020e */
[----:B------:R-:W-:Y:S01]  /*0460*/  LEA.HI.X R18, R18, UR7, R7, 0x2, P2 ;  /* 0x0000000712127c11 */ /* 0x000fe200090f1407 */
[----:B------:R-:W-:Y:S01]  /*0470*/  IMAD.WIDE.U32 R6, R4, UR16, RZ ;  /* 0x0000001004067c25 */ /* 0x000fe2000f8e00ff */
[----:B------:R-:W-:-:S02]  /*0480*/  SHF.L.U32 R14, R24, 0x2, RZ ;  /* 0x00000002180e7819 */ /* 0x000fc400000006ff */
[----:B-1----:R-:W-:Y:S02]  /*0490*/  IADD3 R11, P0, PT, R11, 0x20, RZ ;  /* 0x000000200b0b7810 */ /* 0x002fe40007f1e0ff */
[----:B------:R-:W-:Y:S02]  /*04a0*/  IADD3 R9, PT, PT, R9, R5, RZ ;  /* 0x0000000509097210 */ /* 0x000fe40007ffe0ff */
[----:B------:R-:W-:Y:S01]  /*04b0*/  IADD3.X R12, PT, PT, RZ, RZ, RZ, P0, !PT ;  /* 0x000000ffff0c7210 */ /* 0x000fe200007fe4ff */
[----:B------:R-:W-:Y:S01]  /*04c0*/  IMAD.WIDE.U32 R4, R11, UR16, RZ ;  /* 0x000000100b047c25 */ /* 0x000fe2000f8e00ff */
[----:B------:R-:W-:Y:S02]  /*04d0*/  LEA R13, P0, R8, UR6, 0x2 ;  /* 0x00000006080d7c11 */ /* 0x000fe4000f8010ff */
[----:B------:R-:W-:Y:S01]  /*04e0*/  LEA R21, P1, R6, UR6, 0x2 ;  /* 0x0000000606157c11 */ /* 0x000fe2000f8210ff */
[----:B------:R-:W-:Y:S01]  /*04f0*/  IMAD R12, R12, UR16, RZ ;  /* 0x000000100c0c7c24 */ /* 0x000fe2000f8e02ff */
[----:B------:R-:W-:-:S02]  /*0500*/  IADD3 R7, PT, PT, R7, R15, RZ ;  /* 0x0000000f07077210 */ /* 0x000fc40007ffe0ff */
[----:B------:R-:W-:Y:S01]  /*0510*/  SHF.R.U32.HI R15, RZ, 0x1e, R24 ;  /* 0x0000001eff0f7819 */ /* 0x000fe20000011618 */
[----:B------:R-:W-:Y:S01]  /*0520*/  IMAD R11, R11, UR17, R12 ;  /* 0x000000110b0b7c24 */ /* 0x000fe2000f8e020c */
[----:B------:R-:W-:Y:S02]  /*0530*/  LEA.HI.X R12, R8, UR7, R9, 0x2, P0 ;  /* 0x00000007080c7c11 */ /* 0x000fe400080f1409 */
[----:B------:R-:W-:Y:S02]  /*0540*/  IADD3 R26, P0, PT, R26, 0x80, RZ ;  /* 0x000000801a1a7810 */ /* 0x000fe40007f1e0ff */
[----:B------:R-:W-:Y:S02]  /*0550*/  LEA.HI.X R20, R6, UR7, R7, 0x2, P1 ;  /* 0x0000000706147c11 */ /* 0x000fe400088f1407 */
[----:B------:R-:W-:Y:S01]  /*0560*/  LEA R23, P1, R4, UR6, 0x2 ;  /* 0x0000000604177c11 */ /* 0x000fe2000f8210ff */
[----:B------:R-:W-:Y:S01]  /*0570*/  UMOV UR6, UR4 ;  /* 0x0000000400067c82 */ /* 0x000fe20008000000 */
[----:B------:R-:W-:-:S02]  /*0580*/  IADD3 R5, PT, PT, R5, R11, RZ ;  /* 0x0000000b05057210 */ /* 0x000fc40007ffe0ff */
[----:B------:R-:W-:Y:S02]  /*0590*/  IADD3.X R27, PT, PT, RZ, R10, RZ, P0, !PT ;  /* 0x0000000aff1b7210 */ /* 0x000fe400007fe4ff */
[----:B------:R-:W-:Y:S01]  /*05a0*/  LEA.HI.X R22, R4, UR7, R5, 0x2, P1 ;  /* 0x0000000704167c11 */ /* 0x000fe200088f1405 */
[----:B------:R-:W-:-:S06]  /*05b0*/  UMOV UR7, UR5 ;  /* 0x0000000500077c82 */ /* 0x000fcc0008000000 */
.L_x_2:
[----:B------:R-:W-:Y:S01]  /*05c0*/  IADD3 R4, P0, PT, R14, R19, RZ ;  /* 0x000000130e047210 */ /* 0x000fe20007f1e0ff */
[----:B0-----:R-:W2:Y:S03]  /*05d0*/  LDG.E R6, desc[UR12][R26.64+-0x80] ;  /* 0xffff800c1a067981 */ /* 0x001ea6000c1e1900 */
[----:B------:R-:W-:-:S06]  /*05e0*/  IADD3.X R5, PT, PT, R15, R18, RZ, P0, !PT ;  /* 0x000000120f057210 */ /* 0x000fcc00007fe4ff */
[----:B------:R-:W3:Y:S04]  /*05f0*/  LDG.E R5, desc[UR12][R4.64] ;  /* 0x0000000c04057981 */ /* 0x000ee8000c1e1900 */
[----:B--2---:R-:W-:Y:S04]  /*0600*/  STS [R3], R6 ;  /* 0x0000000603007388 */ /* 0x004fe80000000800 */
[----:B---3--:R-:W-:Y:S01]  /*0610*/  STS [R16], R5 ;  /* 0x0000000510007388 */ /* 0x008fe20000000800 */
[----:B------:R-:W-:Y:S06]  /*0620*/  BAR.SYNC.DEFER_BLOCKING 0x0 ;  /* 0x0000000000007b1d */ /* 0x000fec0000010000 */
[----:B------:R-:W-:Y:S04]  /*0630*/  LDS R28, [R2] ;  /* 0x00000000021c7984 */ /* 0x000fe80000000800 */
[----:B------:R-:W0:Y:S04]  /*0640*/  LDS.128 R8, [R0] ;  /* 0x0000000000087984 */ /* 0x000e280000000c00 */
[----:B------:R-:W1:Y:S04]  /*0650*/  LDS R4, [R2+0x40] ;  /* 0x0000400002047984 */ /* 0x000e680000000800 */
[----:B------:R-:W2:Y:S01]  /*0660*/  LDS R7, [R2+0x80] ;  /* 0x0000800002077984 */ /* 0x000ea20000000800 */
[----:B0-----:R-:W-:-:S03]  /*0670*/  FFMA R28, R8, R28, R29 ;  /* 0x0000001c081c7223 */ /* 0x001fc6000000001d */
[----:B------:R-:W0:Y:S01]  /*0680*/  LDS R8, [R2+0xc0] ;  /* 0x0000c00002087984 */ /* 0x000e220000000800 */
[----:B-1----:R-:W-:-:S03]  /*0690*/  FFMA R28, R4, R9, R28 ;  /* 0x00000009041c7223 */ /* 0x002fc6000000001c */
[----:B------:R-:W-:Y:S01]  /*06a0*/  LDS R9, [R2+0x100] ;  /* 0x0001000002097984 */ /* 0x000fe20000000800 */
[----:B--2---:R-:W-:-:S03]  /*06b0*/  FFMA R29, R7, R10, R28 ;  /* 0x0000000a071d7223 */ /* 0x004fc6000000001c */
[----:B------:R-:W1:Y:S04]  /*06c0*/  LDS.128 R4, [R0+0x10] ;  /* 0x0000100000047984 */ /* 0x000e680000000c00 */
[----:B------:R-:W2:Y:S01]  /*06d0*/  LDS R10, [R2+0x140] ;  /* 0x00014000020a7984 */ /* 0x000ea20000000800 */
[----:B0-----:R-:W-:-:S03]  /*06e0*/  FFMA R29, R8, R11, R29 ;  /* 0x0000000b081d7223 */ /* 0x001fc6000000001d */
[----:B------:R-:W0:Y:S01]  /*06f0*/  LDS R11, [R2+0x180] ;  /* 0x00018000020b7984 */ /* 0x000e220000000800 */
[----:B-1----:R-:W-:-:S03]  /*0700*/  FFMA R8, R4, R9, R29 ;  /* 0x0000000904087223 */ /* 0x002fc6000000001d */
[----:B------:R-:W1:Y:S01]  /*0710*/  LDS R4, [R2+0x1c0] ;  /* 0x0001c00002047984 */ /* 0x000e620000000800 */
[----:B--2---:R-:W-:-:S03]  /*0720*/  FFMA R8, R10, R5, R8 ;  /* 0x000000050a087223 */ /* 0x004fc60000000008 */
[----:B------:R-:W-:Y:S01]  /*0730*/  LDS R5, [R2+0x200] ;  /* 0x0002000002057984 */ /* 0x000fe20000000800 */
[----:B0-----:R-:W-:-:S03]  /*0740*/  FFMA R29, R11, R6, R8 ;  /* 0x000000060b1d7223 */ /* 0x001fc60000000008 */
[----:B------:R-:W0:Y:S04]  /*0750*/  LDS.128 R8, [R0+0x20] ;  /* 0x0000200000087984 */ /* 0x000e280000000c00 */
[----:B------:R-:W2:Y:S01]  /*0760*/  LDS R6, [R2+0x240] ;  /* 0x0002400002067984 */ /* 0x000ea20000000800 */
[----:B-1----:R-:W-:-:S03]  /*0770*/  FFMA R29, R4, R7, R29 ;  /* 0x00000007041d7223 */ /* 0x002fc6000000001d */
[----:B------:R-:W1:Y:S01]  /*0780*/  LDS R7, [R2+0x280] ;  /* 0x0002800002077984 */ /* 0x000e620000000800 */
[----:B0-----:R-:W-:-:S03]  /*0790*/  FFMA R4, R8, R5, R29 ;  /* 0x0000000508047223 */ /* 0x001fc6000000001d */
[----:B------:R-:W0:Y:S01]  /*07a0*/  LDS R8, [R2+0x2c0] ;  /* 0x0002c00002087984 */ /* 0x000e220000000800 */
[----:B--2---:R-:W-:-:S03]  /*07b0*/  FFMA R4, R6, R9, R4 ;  /* 0x0000000906047223 */ /* 0x004fc60000000004 */
[----:B------:R-:W-:Y:S01]  /*07c0*/  LDS R9, [R2+0x300] ;  /* 0x0003000002097984 */ /* 0x000fe20000000800 */
[----:B-1----:R-:W-:-:S03]  /*07d0*/  FFMA R29, R7, R10, R4 ;  /* 0x0000000a071d7223 */ /* 0x002fc60000000004 */
[----:B------:R-:W1:Y:S01]  /*07e0*/  LDS.128 R4, [R0+0x30] ;  /* 0x0000300000047984 */ /* 0x000e620000000c00 */
[----:B0-----:R-:W-:-:S03]  /*07f0*/  FFMA R11, R8, R11, R29 ;  /* 0x0000000b080b7223 */ /* 0x001fc6000000001d */
[----:B------:R-:W0:Y:S01]  /*0800*/  LDS R8, [R2+0x340] ;  /* 0x0003400002087984 */ /* 0x000e220000000800 */
[----:B-1----:R-:W-:Y:S01]  /*0810*/  FFMA R4, R4, R9, R11 ;  /* 0x0000000904047223 */ /* 0x002fe2000000000b */
[----:B------:R-:W-:-:S04]  /*0820*/  IADD3 R28, P0, PT, R14, R21, RZ ;  /* 0x000000150e1c7210 */ /* 0x000fc80007f1e0ff */
[----:B------:R-:W-:Y:S01]  /*0830*/  IADD3.X R29, PT, PT, R15, R20, RZ, P0, !PT ;  /* 0x000000140f1d7210 */ /* 0x000fe200007fe4ff */
[----:B0-----:R-:W-:Y:S02]  /*0840*/  FFMA R9, R8, R5, R4 ;  /* 0x0000000508097223 */ /* 0x001fe40000000004 */
[----:B------:R-:W0:Y:S04]  /*0850*/  LDS R8, [R2+0x380] ;  /* 0x0003800002087984 */ /* 0x000e280000000800 */
[----:B------:R-:W1:Y:S01]  /*0860*/  LDS R4, [R2+0x3c0] ;  /* 0x0003c00002047984 */ /* 0x000e620000000800 */
[----:B------:R-:W-:Y:S06]  /*0870*/  BAR.SYNC.DEFER_BLOCKING 0x0 ;  /* 0x0000000000007b1d */ /* 0x000fec0000010000 */
[----:B------:R-:W2:Y:S04]  /*0880*/  LDG.E R29, desc[UR12][R28.64] ;  /* 0x0000000c1c1d7981 */ /* 0x000ea8000c1e1900 */
[----:B------:R-:W3:Y:S01]  /*0890*/  LDG.E R28, desc[UR12][R26.64+-0x40] ;  /* 0xffffc00c1a1c7981 */ /* 0x000ee2000c1e1900 */
[----:B0-----:R-:W-:-:S04]  /*08a0*/  FFMA R6, R8, R6, R9 ;  /* 0x0000000608067223 */ /* 0x001fc80000000009 */
[----:B-1----:R-:W-:Y:S01]  /*08b0*/  FFMA R4, R4, R7, R6 ;  /* 0x0000000704047223 */ /* 0x002fe20000000006 */
[----:B---3--:R-:W-:Y:S04]  /*08c0*/  STS [R3], R28 ;  /* 0x0000001c03007388 */ /* 0x008fe80000000800 */
[----:B--2---:R-:W-:Y:S01]  /*08d0*/  STS [R16], R29 ;  /* 0x0000001d10007388 */ /* 0x004fe20000000800 */
        /* <DEDUP_REMOVED lines=83> */
[----:B------:R3:W4:Y:S01]  /*0e10*/  LDG.E R28, desc[UR12][R26.64+0x40] ;  /* 0x0000400c1a1c7981 */ /* 0x000722000c1e1900 */
[----:B0-----:R-:W-:-:S04]  /*0e20*/  FFMA R6, R8, R6, R9 ;  /* 0x0000000608067223 */ /* 0x001fc80000000009 */
[----:B-1----:R-:W-:Y:S01]  /*0e30*/  FFMA R4, R4, R7, R6 ;  /* 0x0000000704047223 */ /* 0x002fe20000000006 */
[----:B------:R-:W-:-:S04]  /*0e40*/  UIADD3 UR6, UP0, UPT, UR6, -0x4, URZ ;  /* 0xfffffffc06067890 */ /* 0x000fc8000ff1e0ff */
[----:B------:R-:W-:Y:S02]  /*0e50*/  UIADD3.X UR7, UPT, UPT, UR7, -0x1, URZ, UP0, !UPT ;  /* 0xffffffff07077890 */ /* 0x000fe400087fe4ff */
[----:B------:R-:W-:-:S04]  /*0e60*/  UISETP.NE.U32.AND UP0, UPT, UR6, URZ, UPT ;  /* 0x000000ff0600728c */ /* 0x000fc8000bf05070 */
[----:B------:R-:W-:Y:S01]  /*0e70*/  UISETP.NE.AND.EX UP0, UPT, UR7, URZ, UPT, UP0 ;  /* 0x000000ff0700728c */ /* 0x000fe2000bf05300 */
[----:B---3--:R-:W-:Y:S01]  /*0e80*/  IADD3 R26, P1, PT, R26, 0x100, RZ ;  /* 0x000001001a1a7810 */ /* 0x008fe20007f3e0ff */
[----:B----4-:R-:W-:Y:S04]  /*0e90*/  STS [R3], R28 ;  /* 0x0000001c03007388 */ /* 0x010fe80000000800 */
        /* <DEDUP_REMOVED lines=29> */
[----:B------:R-:W1:Y:S04]  /*1070*/  LDS.128 R4, [R0+0x30] ;  /* 0x0000300000047984 */ /* 0x000e680000000c00 */
[----:B------:R-:W2:Y:S01]  /*1080*/  LDS R10, [R2+0x340] ;  /* 0x00034000020a7984 */ /* 0x000ea20000000800 */
[----:B0-----:R-:W-:-:S03]  /*1090*/  FFMA R29, R8, R11, R29 ;  /* 0x0000000b081d7223 */ /* 0x001fc6000000001d */
[----:B------:R-:W0:Y:S01]  /*10a0*/  LDS R11, [R2+0x380] ;  /* 0x00038000020b7984 */ /* 0x000e220000000800 */
[----:B-1----:R-:W-:-:S03]  /*10b0*/  FFMA R8, R4, R9, R29 ;  /* 0x0000000904087223 */ /* 0x002fc6000000001d */
[----:B------:R-:W1:Y:S01]  /*10c0*/  LDS R4, [R2+0x3c0] ;  /* 0x0003c00002047984 */ /* 0x000e620000000800 */
[----:B--2---:R-:W-:Y:S01]  /*10d0*/  FFMA R8, R10, R5, R8 ;  /* 0x000000050a087223 */ /* 0x004fe20000000008 */
[----:B------:R-:W-:Y:S01]  /*10e0*/  MOV R5, UR16 ;  /* 0x0000001000057c02 */ /* 0x000fe20008000f00 */
[----:B------:R-:W-:Y:S03]  /*10f0*/  BAR.SYNC.DEFER_BLOCKING 0x0 ;  /* 0x0000000000007b1d */ /* 0x000fe60000010000 */
[----:B------:R-:W-:Y:S02]  /*1100*/  LEA R14, P0, R5, R14, 0x8 ;  /* 0x0000000e050e7211 */ /* 0x000fe400078040ff */
[----:B------:R-:W-:Y:S02]  /*1110*/  IADD3.X R27, PT, PT, RZ, R27, RZ, P1, !PT ;  /* 0x0000001bff1b7210 */ /* 0x000fe40000ffe4ff */
[----:B------:R-:W-:Y:S01]  /*1120*/  IADD3.X R15, PT, PT, R15, UR9, RZ, P0, !PT ;  /* 0x000000090f0f7c10 */ /* 0x000fe200087fe4ff */
[----:B0-----:R-:W-:-:S04]  /*1130*/  FFMA R11, R11, R6, R8 ;  /* 0x000000060b0b7223 */ /* 0x001fc80000000008 */
[----:B-1----:R-:W-:Y:S01]  /*1140*/  FFMA R29, R4, R7, R11 ;  /* 0x00000007041d7223 */ /* 0x002fe2000000000b */
[----:B------:R-:W-:Y:S06]  /*1150*/  BRA.U UP0, `(.L_x_2) ;  /* 0xfffffff500187547 */ /* 0x000fec000b83ffff */
.L_x_1:
[----:B------:R-:W-:Y:S05]  /*1160*/  BRA.U !UP1, `(.L_x_0) ;  /* 0x0000000909d47547 */ /* 0x000fea000b800000 */
[----:B------:R-:W1:Y:S01]  /*1170*/  S2R R20, SR_TID.X ;  /* 0x0000000000147919 */ /* 0x000e620000002100 */
[----:B------:R-:W-:Y:S01]  /*1180*/  UISETP.NE.U32.AND UP0, UPT, UR8, 0x1, UPT ;  /* 0x000000010800788c */ /* 0x000fe2000bf05070 */
[----:B------:R-:W-:Y:S01]  /*1190*/  HFMA2 R21, -RZ, RZ, 0, 0 ;  /* 0x00000000ff157431 */ /* 0x000fe200000001ff */
[----:B------:R-:W-:Y:S01]  /*11a0*/  ULOP3.LUT UP1, URZ, UR16, 0x10, URZ, 0xc0, !UPT ;  /* 0x0000001010ff7892 */ /* 0x000fe2000f82c0ff */
[----:B------:R-:W2:Y:S01]  /*11b0*/  S2R R18, SR_TID.Y ;  /* 0x0000000000127919 */ /* 0x000ea20000002200 */
[----:B------:R-:W-:Y:S01]  /*11c0*/  UISETP.NE.AND.EX UP0, UPT, URZ, URZ, UPT, UP0 ;  /* 0x000000ffff00728c */ /* 0x000fe2000bf05300 */
[----:B-1----:R-:W-:-:S04]  /*11d0*/  IMAD.WIDE.U32 R20, R17, UR16, R20 ;  /* 0x0000001011147c25 */ /* 0x002fc8000f8e0014 */
[----:B------:R-:W-:-:S04]  /*11e0*/  IMAD R19, R17, UR17, R21 ;  /* 0x0000001111137c24 */ /* 0x000fc8000f8e0215 */
[----:B--2---:R-:W-:Y:S05]  /*11f0*/  BRA.U !UP0, `(.L_x_3) ;  /* 0x0000000508bc7547 */ /* 0x004fea000b800000 */
[----:B------:R-:W-:Y:S01]  /*1200*/  USHF.L.U32 UR6, UR4, 0x4, URZ ;  /* 0x0000000404067899 */ /* 0x000fe200080006ff */
[----:B------:R-:W-:Y:S01]  /*1210*/  MOV R25, RZ ;  /* 0x000000ff00197202 */ /* 0x000fe20000000f00 */
[----:B------:R-:W-:Y:S01]  /*1220*/  USHF.L.U64.HI UR7, UR4, 0x4, UR5 ;  /* 0x0000000404077899 */ /* 0x000fe20008010205 */
[----:B------:R-:W1:Y:S03]  /*1230*/  LDCU.64 UR8, c[0x0][0x388] ;  /* 0x00007100ff0877ac */ /* 0x000e660008000a00 */
[----:B------:R-:W-:Y:S01]  /*1240*/  IADD3 R13, P0, PT, R18, UR6, RZ ;  /* 0x00000006120d7c10 */ /* 0x000fe2000ff1e0ff */
[----:B------:R-:W2:Y:S03]  /*1250*/  LDCU.64 UR10, c[0x0][0x390] ;  /* 0x00007200ff0a77ac */ /* 0x000ea60008000a00 */
[----:B------:R-:W-:Y:S01]  /*1260*/  IADD3.X R12, PT, PT, RZ, UR7, RZ, P0, !PT ;  /* 0x00000007ff0c7c10 */ /* 0x000fe200087fe4ff */
[----:B------:R-:W-:Y:S01]  /*1270*/  IMAD.WIDE.U32 R6, R13, UR16, R24 ;  /* 0x000000100d067c25 */ /* 0x000fe2000f8e0018 */
[----:B------:R-:W-:-:S03]  /*1280*/  IADD3 R8, P0, PT, R20, UR6, RZ ;  /* 0x0000000614087c10 */ /* 0x000fc6000ff1e0ff */
[----:B------:R-:W-:Y:S01]  /*1290*/  IMAD R4, R12, UR16, RZ ;  /* 0x000000100c047c24 */ /* 0x000fe2000f8e02ff */
[----:B------:R-:W-:-:S03]  /*12a0*/  IADD3.X R9, PT, PT, R19, UR7, RZ, P0, !PT ;  /* 0x0000000713097c10 */ /* 0x000fc600087fe4ff */
[----:B------:R-:W-:Y:S01]  /*12b0*/  IMAD R5, R13, UR17, R4 ;  /* 0x000000110d057c24 */ /* 0x000fe2000f8e0204 */
[----:B-1----:R-:W-:-:S04]  /*12c0*/  LEA R26, P0, R8, UR8, 0x2 ;  /* 0x00000008081a7c11 */ /* 0x002fc8000f8010ff */
[----:B------:R-:W-:Y:S02]  /*12d0*/  IADD3 R5, PT, PT, R7, R5, RZ ;  /* 0x0000000507057210 */ /* 0x000fe40007ffe0ff */
[----:B--2---:R-:W-:Y:S02]  /*12e0*/  LEA R4, P1, R6, UR10, 0x2 ;  /* 0x0000000a06047c11 */ /* 0x004fe4000f8210ff */
[----:B------:R-:W-:Y:S02]  /*12f0*/  LEA.HI.X R27, R8, UR9, R9, 0x2, P0 ;  /* 0x00000009081b7c11 */ /* 0x000fe400080f1409 */
[----:B------:R-:W-:-:S03]  /*1300*/  LEA.HI.X R5, R6, UR11, R5, 0x2, P1 ;  /* 0x0000000b06057c11 */ /* 0x000fc600088f1405 */
[----:B0-----:R-:W2:Y:S04]  /*1310*/  LDG.E R6, desc[UR12][R26.64] ;  /* 0x0000000c1a067981 */ /* 0x001ea8000c1e1900 */
[----:B------:R-:W3:Y:S01]  /*1320*/  LDG.E R5, desc[UR12][R4.64] ;  /* 0x0000000c04057981 */ /* 0x000ee2000c1e1900 */
[----:B------:R-:W-:-:S04]  /*1330*/  IADD3 R13, P0, PT, R13, 0x10, RZ ;  /* 0x000000100d0d7810 */ /* 0x000fc80007f1e0ff */
[----:B------:R-:W-:-:S05]  /*1340*/  IADD3.X R12, PT, PT, RZ, R12, RZ, P0, !PT ;  /* 0x0000000cff0c7210 */ /* 0x000fca00007fe4ff */
[----:B------:R-:W-:Y:S01]  /*1350*/  IMAD R12, R12, UR16, RZ ;  /* 0x000000100c0c7c24 */ /* 0x000fe2000f8e02ff */
[----:B--2---:R-:W-:Y:S04]  /*1360*/  STS [R3], R6 ;  /* 0x0000000603007388 */ /* 0x004fe80000000800 */
[----:B---3--:R-:W-:Y:S01]  /*1370*/  STS [R16], R5 ;  /* 0x0000000510007388 */ /* 0x008fe20000000800 */
[----:B------:R-:W-:Y:S06]  /*1380*/  BAR.SYNC.DEFER_BLOCKING 0x0 ;  /* 0x0000000000007b1d */ /* 0x000fec0000010000 */
[----:B------:R-:W-:Y:S04]  /*1390*/  LDS R7, [R2] ;  /* 0x0000000002077984 */ /* 0x000fe80000000800 */
[----:B------:R-:W0:Y:S04]  /*13a0*/  LDS.128 R8, [R0] ;  /* 0x0000000000087984 */ /* 0x000e280000000c00 */
[----:B------:R-:W1:Y:S04]  /*13b0*/  LDS R15, [R2+0x40] ;  /* 0x00004000020f7984 */ /* 0x000e680000000800 */
[----:B------:R-:W2:Y:S04]  /*13c0*/  LDS R14, [R2+0x80] ;  /* 0x00008000020e7984 */ /* 0x000ea80000000800 */
[----:B------:R-:W-:Y:S04]  /*13d0*/  LDS R23, [R2+0x140] ;  /* 0x0001400002177984 */ /* 0x000fe80000000800 */
[----:B------:R-:W-:Y:S01]  /*13e0*/  LDS R28, [R2+0x2c0] ;  /* 0x0002c000021c7984 */ /* 0x000fe20000000800 */
[----:B0-----:R-:W-:-:S03]  /*13f0*/  FFMA R8, R8, R7, R29 ;  /* 0x0000000708087223 */ /* 0x001fc6000000001d */
[----:B------:R-:W-:Y:S01]  /*1400*/  LDS.128 R4, [R0+0x10] ;  /* 0x0000100000047984 */ /* 0x000fe20000000c00 */
[----:B-1----:R-:W-:-:S03]  /*1410*/  FFMA R9, R15, R9, R8 ;  /* 0x000000090f097223 */ /* 0x002fc60000000008 */
[----:B------:R-:W0:Y:S01]  /*1420*/  LDS R15, [R2+0xc0] ;  /* 0x0000c000020f7984 */ /* 0x000e220000000800 */
[----:B--2---:R-:W-:-:S03]  /*1430*/  FFMA R10, R14, R10, R9 ;  /* 0x0000000a0e0a7223 */ /* 0x004fc60000000009 */
[----:B------:R-:W1:Y:S04]  /*1440*/  LDS R8, [R2+0x100] ;  /* 0x0001000002087984 */ /* 0x000e680000000800 */
[----:B------:R-:W2:Y:S04]  /*1450*/  LDS R9, [R2+0x180] ;  /* 0x0001800002097984 */ /* 0x000ea80000000800 */
[----:B------:R-:W-:Y:S01]  /*1460*/  LDS R29, [R2+0x300] ;  /* 0x00030000021d7984 */ /* 0x000fe20000000800 */
[----:B0-----:R-:W-:-:S03]  /*1470*/  FFMA R11, R15, R11, R10 ;  /* 0x0000000b0f0b7223 */ /* 0x001fc6000000000a */
[----:B------:R-:W-:Y:S01]  /*1480*/  LDS R15, [R2+0x280] ;  /* 0x00028000020f7984 */ /* 0x000fe20000000800 */
[----:B-1----:R-:W-:-:S03]  /*1490*/  FFMA R8, R4, R8, R11 ;  /* 0x0000000804087223 */ /* 0x002fc6000000000b */
[----:B------:R-:W0:Y:S01]  /*14a0*/  LDS R4, [R2+0x1c0] ;  /* 0x0001c00002047984 */ /* 0x000e220000000800 */
[----:B------:R-:W-:-:S03]  /*14b0*/  FFMA R8, R23, R5, R8 ;  /* 0x0000000517087223 */ /* 0x000fc60000000008 */
[----:B------:R-:W-:Y:S01]  /*14c0*/  LDS R5, [R2+0x200] ;  /* 0x0002000002057984 */ /* 0x000fe20000000800 */
[----:B--2---:R-:W-:-:S03]  /*14d0*/  FFMA R23, R9, R6, R8 ;  /* 0x0000000609177223 */ /* 0x004fc60000000008 */
[----:B------:R-:W1:Y:S04]  /*14e0*/  LDS.128 R8, [R0+0x20] ;  /* 0x0000200000087984 */ /* 0x000e680000000c00 */
[----:B------:R-:W2:Y:S01]  /*14f0*/  LDS R6, [R2+0x240] ;  /* 0x0002400002067984 */ /* 0x000ea20000000800 */
[----:B0-----:R-:W-:-:S04]  /*1500*/  FFMA R7, R4, R7, R23 ;  /* 0x0000000704077223 */ /* 0x001fc80000000017 */
[----:B-1----:R-:W-:Y:S01]  /*1510*/  FFMA R5, R8, R5, R7 ;  /* 0x0000000508057223 */ /* 0x002fe20000000007 */
[C---:B------:R-:W-:Y:S01]  /*1520*/  IMAD R7, R13.reuse, UR17, R12 ;  /* 0x000000110d077c24 */ /* 0x040fe2000f8e020c */
[----:B------:R-:W-:Y:S02]  /*1530*/  LDS R8, [R2+0x3c0] ;  /* 0x0003c00002087984 */ /* 0x000fe40000000800 */
[----:B--2---:R-:W-:Y:S01]  /*1540*/  FFMA R6, R6, R9, R5 ;  /* 0x0000000906067223 */ /* 0x004fe20000000005 */
[----:B------:R-:W-:Y:S01]  /*1550*/  IMAD.WIDE.U32 R4, R13, UR16, R24 ;  /* 0x000000100d047c25 */ /* 0x000fe2000f8e0018 */
[----:B------:R-:W-:Y:S03]  /*1560*/  LDS R9, [R2+0x380] ;  /* 0x0003800002097984 */ /* 0x000fe60000000800 */
[----:B------:R-:W-:Y:S02]  /*1570*/  FFMA R22, R15, R10, R6 ;  /* 0x0000000a0f167223 */ /* 0x000fe40000000006 */
[----:B------:R-:W-:Y:S04]  /*1580*/  LDS R10, [R2+0x340] ;  /* 0x00034000020a7984 */ /* 0x000fe80000000800 */
[----:B------:R-:W0:Y:S01]  /*1590*/  LDS.128 R12, [R0+0x30] ;  /* 0x00003000000c7984 */ /* 0x000e220000000c00 */
[----:B------:R-:W-:Y:S01]  /*15a0*/  BAR.SYNC.DEFER_BLOCKING 0x0 ;  /* 0x0000000000007b1d */ /* 0x000fe20000010000 */
[----:B------:R-:W-:-:S02]  /*15b0*/  IADD3 R7, PT, PT, R5, R7, RZ ;  /* 0x0000000705077210 */ /* 0x000fc40007ffe0ff */
[----:B------:R-:W-:-:S04]  /*15c0*/  LEA R6, P0, R4, UR10, 0x2 ;  /* 0x0000000a04067c11 */ /* 0x000fc8000f8010ff */
[----:B------:R-:W-:Y:S01]  /*15d0*/  LEA.HI.X R7, R4, UR11, R7, 0x2, P0 ;  /* 0x0000000b04077c11 */ /* 0x000fe200080f1407 */
[----:B------:R-:W2:Y:S04]  /*15e0*/  LDG.E R26, desc[UR12][R26.64+0x40] ;  /* 0x0000400c1a1a7981 */ /* 0x000ea8000c1e1900 */
[----:B------:R-:W3:Y:S01]  /*15f0*/  LDG.E R27, desc[UR12][R6.64] ;  /* 0x0000000c061b7981 */ /* 0x000ee2000c1e1900 */
[----:B------:R-:W-:Y:S01]  /*1600*/  FFMA R11, R28, R11, R22 ;  /* 0x0000000b1c0b7223 */ /* 0x000fe20000000016 */
[----:B------:R-:W-:-:S03]  /*1610*/  UIADD3 UR4, UP0, UPT, UR4, 0x2, URZ ;  /* 0x0000000204047890 */ /* 0x000fc6000ff1e0ff */
[----:B0-----:R-:W-:Y:S01]  /*1620*/  FFMA R11, R12, R29, R11 ;  /* 0x0000001d0c0b7223 */ /* 0x001fe2000000000b */
[----:B------:R-:W-:-:S03]  /*1630*/  UIADD3.X UR5, UPT, UPT, URZ, UR5, URZ, UP0, !UPT ;  /* 0x00000005ff057290 */ /* 0x000fc600087fe4ff */
[----:B------:R-:W-:-:S04]  /*1640*/  FFMA R10, R10, R13, R11 ;  /* 0x0000000d0a0a7223 */ /* 0x000fc8000000000b */
[----:B------:R-:W-:-:S04]  /*1650*/  FFMA R9, R9, R14, R10 ;  /* 0x0000000e09097223 */ /* 0x000fc8000000000a */
[----:B------:R-:W-:Y:S01]  /*1660*/  FFMA R15, R8, R15, R9 ;  /* 0x0000000f080f7223 */ /* 0x000fe20000000009 */
[----:B--2---:R-:W-:Y:S04]  /*1670*/  STS [R3], R26 ;  /* 0x0000001a03007388 */ /* 0x004fe80000000800 */
[----:B---3--:R-:W-:Y:S01]  /*1680*/  STS [R16], R27 ;  /* 0x0000001b10007388 */ /* 0x008fe20000000800 */
[----:B------:R-:W-:Y:S06]  /*1690*/  BAR.SYNC.DEFER_BLOCKING 0x0 ;  /* 0x0000000000007b1d */ /* 0x000fec0000010000 */
[----:B------:R-:W-:Y:S04]  /*16a0*/  LDS R23, [R2] ;  /* 0x0000000002177984 */ /* 0x000fe80000000800 */
[----:B------:R-:W0:Y:S04]  /*16b0*/  LDS.128 R4, [R0] ;  /* 0x0000000000047984 */ /* 0x000e280000000c00 */
[----:B------:R-:W1:Y:S04]  /*16c0*/  LDS R28, [R2+0x40] ;  /* 0x00004000021c7984 */ /* 0x000e680000000800 */
[----:B------:R-:W2:Y:S04]  /*16d0*/  LDS R12, [R2+0x80] ;  /* 0x00008000020c7984 */ /* 0x000ea80000000800 */
[----:B------:R-:W3:Y:S04]  /*16e0*/  LDS R22, [R2+0xc0] ;  /* 0x0000c00002167984 */ /* 0x000ee80000000800 */
[----:B------:R-:W-:Y:S04]  /*16f0*/  LDS R27, [R2+0x100] ;  /* 0x00010000021b7984 */ /* 0x000fe80000000800 */
[----:B------:R-:W4:Y:S04]  /*1700*/  LDS.128 R8, [R0+0x10] ;  /* 0x0000100000087984 */ /* 0x000f280000000c00 */
[----:B------:R-:W5:Y:S04]  /*1710*/  LDS R26, [R2+0x140] ;  /* 0x00014000021a7984 */ /* 0x000f680000000800 */
[----:B------:R-:W5:Y:S01]  /*1720*/  LDS R29, [R2+0x180] ;  /* 0x00018000021d7984 */ /* 0x000f620000000800 */
[----:B0-----:R-:W-:-:S03]  /*1730*/  FFMA R15, R4, R23, R15 ;  /* 0x00000017040f7223 */ /* 0x001fc6000000000f */
[----:B------:R-:W0:Y:S01]  /*1740*/  LDS R4, [R2+0x1c0] ;  /* 0x0001c00002047984 */ /* 0x000e220000000800 */
[----:B-1----:R-:W-:-:S03]  /*1750*/  FFMA R5, R28, R5, R15 ;  /* 0x000000051c057223 */ /* 0x002fc6000000000f */
[----:B------:R-:W-:Y:S01]  /*1760*/  LDS R23, [R2+0x200] ;  /* 0x0002000002177984 */ /* 0x000fe20000000800 */
[----:B--2---:R-:W-:-:S03]  /*1770*/  FFMA R5, R12, R6, R5 ;  /* 0x000000060c057223 */ /* 0x004fc60000000005 */
[----:B------:R-:W1:Y:S01]  /*1780*/  LDS.128 R12, [R0+0x20] ;  /* 0x00002000000c7984 */ /* 0x000e620000000c00 */
[----:B---3--:R-:W-:-:S03]  /*1790*/  FFMA R5, R22, R7, R5 ;  /* 0x0000000716057223 */ /* 0x008fc60000000005 */
[----:B------:R-:W-:Y:S01]  /*17a0*/  LDS R22, [R2+0x340] ;  /* 0x0003400002167984 */ /* 0x000fe20000000800 */
[----:B----4-:R-:W-:-:S03]  /*17b0*/  FFMA R5, R8, R27, R5 ;  /* 0x0000001b08057223 */ /* 0x010fc60000000005 */
[----:B------:R-:W2:Y:S01]  /*17c0*/  LDS R8, [R2+0x240] ;  /* 0x0002400002087984 */ /* 0x000ea20000000800 */
[----:B-----5:R-:W-:-:S03]  /*17d0*/  FFMA R26, R26, R9, R5 ;  /* 0x000000091a1a7223 */ /* 0x020fc60000000005 */
[----:B------:R-:W3:Y:S01]  /*17e0*/  LDS R9, [R2+0x280] ;  /* 0x0002800002097984 */ /* 0x000ee20000000800 */
[----:B------:R-:W-:-:S03]  /*17f0*/  FFMA R29, R29, R10, R26 ;  /* 0x0000000a1d1d7223 */ /* 0x000fc6000000001a */
[----:B------:R-:W4:Y:S04]  /*1800*/  LDS R10, [R2+0x2c0] ;  /* 0x0002c000020a7984 */ /* 0x000f280000000800 */
[----:B------:R-:W-:Y:S01]  /*1810*/  LDS R27, [R2+0x300] ;  /* 0x00030000021b7984 */ /* 0x000fe20000000800 */
[----:B0-----:R-:W-:-:S03]  /*1820*/  FFMA R29, R4, R11, R29 ;  /* 0x0000000b041d7223 */ /* 0x001fc6000000001d */
[----:B------:R-:W0:Y:S04]  /*1830*/  LDS.128 R4, [R0+0x30] ;  /* 0x0000300000047984 */ /* 0x000e280000000c00 */
[----:B------:R-:W5:Y:S01]  /*1840*/  LDS R11, [R2+0x380] ;  /* 0x00038000020b7984 */ /* 0x000f620000000800 */
[----:B-1----:R-:W-:-:S03]  /*1850*/  FFMA R23, R12, R23, R29 ;  /* 0x000000170c177223 */ /* 0x002fc6000000001d */
[----:B------:R-:W1:Y:S01]  /*1860*/  LDS R12, [R2+0x3c0] ;  /* 0x0003c000020c7984 */ /* 0x000e620000000800 */
[----:B--2---:R-:W-:-:S04]  /*1870*/  FFMA R8, R8, R13, R23 ;  /* 0x0000000d08087223 */ /* 0x004fc80000000017 */
[----:B---3--:R-:W-:-:S04]  /*1880*/  FFMA R9, R9, R14, R8 ;  /* 0x0000000e09097223 */ /* 0x008fc80000000008 */
[----:B----4-:R-:W-:-:S04]  /*1890*/  FFMA R9, R10, R15, R9 ;  /* 0x0000000f0a097223 */ /* 0x010fc80000000009 */
[----:B0-----:R-:W-:-:S04]  /*18a0*/  FFMA R9, R4, R27, R9 ;  /* 0x0000001b04097223 */ /* 0x001fc80000000009 */
[----:B------:R-:W-:-:S04]  /*18b0*/  FFMA R22, R22, R5, R9 ;  /* 0x0000000516167223 */ /* 0x000fc80000000009 */
[----:B-----5:R-:W-:-:S04]  /*18c0*/  FFMA R11, R11, R6, R22 ;  /* 0x000000060b0b7223 */ /* 0x020fc80000000016 */
[----:B-1----:R-:W-:Y:S01]  /*18d0*/  FFMA R29, R12, R7, R11 ;  /* 0x000000070c1d7223 */ /* 0x002fe2000000000b */
[----:B------:R-:W-:Y:S06]  /*18e0*/  BAR.SYNC.DEFER_BLOCKING 0x0 ;  /* 0x0000000000007b1d */ /* 0x000fec0000010000 */
.L_x_3:
[----:B------:R-:W-:Y:S05]  /*18f0*/  BRA.U !UP1, `(.L_x_0) ;  /* 0x0000000109f07547 */ /* 0x000fea000b800000 */
[----:B------:R-:W-:Y:S01]  /*1900*/  USHF.L.U64.HI UR5, UR4, 0x4, UR5 ;  /* 0x0000000404057899 */ /* 0x000fe20008010205 */
[----:B------:R-:W-:Y:S01]  /*1910*/  HFMA2 R5, -RZ, RZ, 0, 0 ;  /* 0x00000000ff057431 */ /* 0x000fe200000001ff */
[----:B------:R-:W-:Y:S01]  /*1920*/  USHF.L.U32 UR4, UR4, 0x4, URZ ;  /* 0x0000000404047899 */ /* 0x000fe200080006ff */
[----:B------:R-:W1:Y:S05]  /*1930*/  LDCU.64 UR6, c[0x0][0x388] ;  /* 0x00007100ff0677ac */ /* 0x000e6a0008000a00 */
[----:B------:R-:W-:Y:S01]  /*1940*/  IADD3 R7, P0, PT, R18, UR4, RZ ;  /* 0x0000000412077c10 */ /* 0x000fe2000ff1e0ff */
[----:B------:R-:W2:Y:S03]  /*1950*/  LDCU.64 UR8, c[0x0][0x390] ;  /* 0x00007200ff0877ac */ /* 0x000ea60008000a00 */
[----:B------:R-:W-:-:S02]  /*1960*/  IADD3.X R4, PT, PT, RZ, UR5, RZ, P0, !PT ;  /* 0x00000005ff047c10 */ /* 0x000fc400087fe4ff */
[----:B------:R-:W-:-:S03]  /*1970*/  IADD3 R20, P0, PT, R20, UR4, RZ ;  /* 0x0000000414147c10 */ /* 0x000fc6000ff1e0ff */
[----:B------:R-:W-:Y:S01]  /*1980*/  IMAD R6, R4, UR16, RZ ;  /* 0x0000001004067c24 */ /* 0x000fe2000f8e02ff */
[----:B------:R-:W-:Y:S02]  /*1990*/  MOV R4, R24 ;  /* 0x0000001800047202 */ /* 0x000fe40000000f00 */
[----:B------:R-:W-:Y:S02]  /*19a0*/  IADD3.X R19, PT, PT, R19, UR5, RZ, P0, !PT ;  /* 0x0000000513137c10 */ /* 0x000fe400087fe4ff */
[----:B-1----:R-:W-:Y:S01]  /*19b0*/  LEA R8, P0, R20, UR6, 0x2 ;  /* 0x0000000614087c11 */ /* 0x002fe2000f8010ff */
[----:B------:R-:W-:-:S03]  /*19c0*/  IMAD.WIDE.U32 R4, R7, UR16, R4 ;  /* 0x0000001007047c25 */ /* 0x000fc6000f8e0004 */
[----:B------:R-:W-:Y:S01]  /*19d0*/  LEA.HI.X R9, R20, UR7, R19, 0x2, P0 ;  /* 0x0000000714097c11 */ /* 0x000fe200080f1413 */
[----:B------:R-:W-:Y:S01]  /*19e0*/  IMAD R7, R7, UR17, R6 ;  /* 0x0000001107077c24 */ /* 0x000fe2000f8e0206 */
[----:B--2---:R-:W-:-:S03]  /*19f0*/  LEA R12, P1, R4, UR8, 0x2 ;  /* 0x00000008040c7c11 */ /* 0x004fc6000f8210ff */
[----:B0-----:R-:W2:Y:S01]  /*1a00*/  LDG.E R14, desc[UR12][R8.64] ;  /* 0x0000000c080e7981 */ /* 0x001ea2000c1e1900 */
[----:B------:R-:W-:-:S04]  /*1a10*/  IADD3 R5, PT, PT, R5, R7, RZ ;  /* 0x0000000705057210 */ /* 0x000fc80007ffe0ff */
[----:B------:R-:W-:-:S06]  /*1a20*/  LEA.HI.X R13, R4, UR9, R5, 0x2, P1 ;  /* 0x00000009040d7c11 */ /* 0x000fcc00088f1405 */
[----:B------:R-:W3:Y:S04]  /*1a30*/  LDG.E R13, desc[UR12][R12.64] ;  /* 0x0000000c0c0d7981 */ /* 0x000ee8000c1e1900 */
        /* <DEDUP_REMOVED lines=11> */
[----:B------:R-:W5:Y:S04]  /*1af0*/  LDS R3, [R2+0x180] ;  /* 0x0001800002037984 */ /* 0x000f680000000800 */
[----:B------:R-:W5:Y:S04]  /*1b00*/  LDS R16, [R2+0x1c0] ;  /* 0x0001c00002107984 */ /* 0x000f680000000800 */
[----:B------:R-:W-:Y:S01]  /*1b10*/  LDS R21, [R2+0x200] ;  /* 0x0002000002157984 */ /* 0x000fe20000000800 */
[----:B0-----:R-:W-:-:S03]  /*1b20*/  FFMA R4, R4, R15, R29 ;  /* 0x0000000f04047223 */ /* 0x001fc6000000001d */
[----:B------:R-:W-:Y:S04]  /*1b30*/  LDS R20, [R2+0x240] ;  /* 0x0002400002147984 */ /* 0x000fe80000000800 */
[----:B------:R-:W0:Y:S01]  /*1b40*/  LDS.128 R12, [R0+0x20] ;  /* 0x00002000000c7984 */ /* 0x000e220000000c00 */
[----:B-1----:R-:W-:-:S03]  /*1b50*/  FFMA R4, R23, R5, R4 ;  /* 0x0000000517047223 */ /* 0x002fc60000000004 */
[----:B------:R-:W1:Y:S01]  /*1b60*/  LDS R23, [R2+0x280] ;  /* 0x0002800002177984 */ /* 0x000e620000000800 */
[----:B--2---:R-:W-:-:S03]  /*1b70*/  FFMA R27, R27, R6, R4 ;  /* 0x000000061b1b7223 */ /* 0x004fc60000000004 */
[----:B------:R-:W2:Y:S01]  /*1b80*/  LDS R22, [R2+0x2c0] ;  /* 0x0002c00002167984 */ /* 0x000ea20000000800 */
[----:B---3--:R-:W-:-:S03]  /*1b90*/  FFMA R29, R26, R7, R27 ;  /* 0x000000071a1d7223 */ /* 0x008fc6000000001b */
[----:B------:R-:W-:Y:S04]  /*1ba0*/  LDS R27, [R2+0x300] ;  /* 0x00030000021b7984 */ /* 0x000fe80000000800 */
[----:B------:R-:W3:Y:S01]  /*1bb0*/  LDS.128 R4, [R0+0x30] ;  /* 0x0000300000047984 */ /* 0x000ee20000000c00 */
[----:B----4-:R-:W-:-:S03]  /*1bc0*/  FFMA R29, R8, R19, R29 ;  /* 0x00000013081d7223 */ /* 0x010fc6000000001d */
[----:B------:R-:W4:Y:S04]  /*1bd0*/  LDS R26, [R2+0x340] ;  /* 0x00034000021a7984 */ /* 0x000f280000000800 */
[----:B------:R-:W4:Y:S01]  /*1be0*/  LDS R19, [R2+0x380] ;  /* 0x0003800002137984 */ /* 0x000f220000000800 */
[----:B-----5:R-:W-:-:S03]  /*1bf0*/  FFMA R18, R18, R9, R29 ;  /* 0x0000000912127223 */ /* 0x020fc6000000001d */
[----:B------:R-:W5:Y:S01]  /*1c00*/  LDS R8, [R2+0x3c0] ;  /* 0x0003c00002087984 */ /* 0x000f620000000800 */
[----:B------:R-:W-:-:S04]  /*1c10*/  FFMA R3, R3, R10, R18 ;  /* 0x0000000a03037223 */ /* 0x000fc80000000012 */
[----:B------:R-:W-:-:S04]  /*1c20*/  FFMA R3, R16, R11, R3 ;  /* 0x0000000b10037223 */ /* 0x000fc80000000003 */
[----:B0-----:R-:W-:-:S04]  /*1c30*/  FFMA R3, R12, R21, R3 ;  /* 0x000000150c037223 */ /* 0x001fc80000000003 */
[----:B------:R-:W-:-:S04]  /*1c40*/  FFMA R20, R20, R13, R3 ;  /* 0x0000000d14147223 */ /* 0x000fc80000000003 */
[----:B-1----:R-:W-:-:S04]  /*1c50*/  FFMA R23, R23, R14, R20 ;  /* 0x0000000e17177223 */ /* 0x002fc80000000014 */
[----:B--2---:R-:W-:-:S04]  /*1c60*/  FFMA R15, R22, R15, R23 ;  /* 0x0000000f160f7223 */ /* 0x004fc80000000017 */
[----:B---3--:R-:W-:-:S04]  /*1c70*/  FFMA R15, R4, R27, R15 ;  /* 0x0000001b040f7223 */ /* 0x008fc8000000000f */
[----:B----4-:R-:W-:-:S04]  /*1c80*/  FFMA R26, R26, R5, R15 ;  /* 0x000000051a1a7223 */ /* 0x010fc8000000000f */
[----:B------:R-:W-:-:S04]  /*1c90*/  FFMA R19, R19, R6, R26 ;  /* 0x0000000613137223 */ /* 0x000fc8000000001a */
[----:B-----5:R-:W-:Y:S01]  /*1ca0*/  FFMA R29, R8, R7, R19 ;  /* 0x00000007081d7223 */ /* 0x020fe20000000013 */
[----:B------:R-:W-:Y:S06]  /*1cb0*/  BAR.SYNC.DEFER_BLOCKING 0x0 ;  /* 0x0000000000007b1d */ /* 0x000fec0000010000 */
.L_x_0:
[----:B------:R-:W1:Y:S01]  /*1cc0*/  LDCU.64 UR4, c[0x0][0x380] ;  /* 0x00007000ff0477ac */ /* 0x000e620008000a00 */
[----:B------:R-:W-:Y:S02]  /*1cd0*/  MOV R2, R24 ;  /* 0x0000001800027202 */ /* 0x000fe40000000f00 */
[----:B------:R-:W-:-:S03]  /*1ce0*/  MOV R3, RZ ;  /* 0x000000ff00037202 */ /* 0x000fc60000000f00 */
[----:B------:R-:W-:-:S04]  /*1cf0*/  IMAD.WIDE.U32 R2, R17, UR16, R2 ;  /* 0x0000001011027c25 */ /* 0x000fc8000f8e0002 */
[----:B------:R-:W-:Y:S01]  /*1d00*/  IMAD R17, R17, UR17, R3 ;  /* 0x0000001111117c24 */ /* 0x000fe2000f8e0203 */
[----:B-1----:R-:W-:-:S04]  /*1d10*/  LEA R4, P0, R2, UR4, 0x2 ;  /* 0x0000000402047c11 */ /* 0x002fc8000f8010ff */
[----:B------:R-:W-:-:S05]  /*1d20*/  LEA.HI.X R5, R2, UR5, R17, 0x2, P0 ;  /* 0x0000000502057c11 */ /* 0x000fca00080f1411 */
[----:B0-----:R-:W-:Y:S01]  /*1d30*/  STG.E desc[UR12][R4.64], R29 ;  /* 0x0000001d04007986 */ /* 0x001fe2000c10190c */
[----:B------:R-:W-:Y:S05]  /*1d40*/  EXIT ;  /* 0x000000000000794d */ /* 0x000fea0003800000 */
.L_x_4:
[----:B------:R-:W-:-:S00]  /*1d50*/  BRA `(.L_x_4) ;  /* 0xfffffffc00fc7947 */ /* 0x000fc0000383ffff */
[----:B------:R-:W-:-:S00]  /*1d60*/  NOP ;  /* 0x0000000000007918 */ /* 0x000fc00000000000 */
        /* <DEDUP_REMOVED lines=9> */
.L_x_11:


//--------------------- .text._Z18naive_sgemm_kernelPfS_S_l --------------------------
	.section	.text._Z18naive_sgemm_kernelPfS_S_l,"ax",@progbits
	.align	128
        .global         _Z18naive_sgemm_kernelPfS_S_l
        .type           _Z18naive_sgemm_kernelPfS_S_l,@function
        .size           _Z18naive_sgemm_kernelPfS_S_l,(.L_x_12 - _Z18naive_sgemm_kernelPfS_S_l)
        .other          _Z18naive_sgemm_kernelPfS_S_l,@"STO_CUDA_ENTRY STV_DEFAULT"
_Z18naive_sgemm_kernelPfS_S_l:
.text._Z18naive_sgemm_kernelPfS_S_l:
[----:B------:R-:W-:Y:S01]  /*0000*/  LDC R1, c[0x0][0x37c] ;  /* 0x0000df00ff017b82 */ /* 0x000fe20000000800 */
[----:B------:R-:W0:Y:S07]  /*0010*/  S2R R0, SR_TID.X ;  /* 0x0000000000007919 */ /* 0x000e2e0000002100 */
[----:B------:R-:W0:Y:S01]  /*0020*/  LDC R3, c[0x0][0x360] ;  /* 0x0000d800ff037b82 */ /* 0x000e220000000800 */
[----:B------:R-:W1:Y:S07]  /*0030*/  S2R R15, SR_TID.Y ;  /* 0x00000000000f7919 */ /* 0x000e6e0000002200 */
[----:B------:R-:W0:Y:S08]  /*0040*/  S2UR UR4, SR_CTAID.X ;  /* 0x00000000000479c3 */ /* 0x000e300000002500 */
[----:B------:R-:W1:Y:S08]  /*0050*/  S2UR UR5, SR_CTAID.Y ;  /* 0x00000000000579c3 */ /* 0x000e700000002600 */
[----:B------:R-:W1:Y:S08]  /*0060*/  LDC R14, c[0x0][0x364] ;  /* 0x0000d900ff0e7b82 */ /* 0x000e700000000800 */
[----:B------:R-:W2:Y:S01]  /*0070*/  LDC.64 R16, c[0x0][0x398] ;  /* 0x0000e600ff107b82 */ /* 0x000ea20000000a00 */
[----:B0-----:R-:W-:-:S02]  /*0080*/  IMAD R3, R3, UR4, R0 ;  /* 0x0000000403037c24 */ /* 0x001fc4000f8e0200 */
[----:B-1----:R-:W-:-:S05]  /*0090*/  IMAD R14, R14, UR5, R15 ;  /* 0x000000050e0e7c24 */ /* 0x002fca000f8e020f */
[----:B------:R-:W-:-:S04]  /*00a0*/  ISETP.GT.U32.AND P0, PT, R3, R14, PT ;  /* 0x0000000e0300720c */ /* 0x000fc80003f04070 */
[----:B------:R-:W-:-:S04]  /*00b0*/  ISETP.GT.AND.EX P0, PT, RZ, RZ, PT, P0 ;  /* 0x000000ffff00720c */ /* 0x000fc80003f04300 */
[----:B------:R-:W-:-:S04]  /*00c0*/  SEL R5, R3, R14, P0 ;  /* 0x0000000e03057207 */ /* 0x000fc80000000000 */
[----:B--2---:R-:W-:-:S04]  /*00d0*/  ISETP.GE.U32.AND P0, PT, R5, R16, PT ;  /* 0x000000100500720c */ /* 0x004fc80003f06070 */
[----:B------:R-:W-:-:S13]  /*00e0*/  ISETP.GE.AND.EX P0, PT, RZ, R17, PT, P0 ;  /* 0x00000011ff00720c */ /* 0x000fda0003f06300 */
[----:B------:R-:W-:Y:S05]  /*00f0*/  @P0 EXIT ;  /* 0x000000000000094d */ /* 0x000fea0003800000 */
[C---:B------:R-:W-:Y:S01]  /*0100*/  ISETP.GE.U32.AND P1, PT, R16.reuse, 0x8, PT ;  /* 0x000000081000780c */ /* 0x040fe20003f26070 */
[----:B------:R-:W-:Y:S01]  /*0110*/  IMAD.WIDE.U32 R12, R3, R16, RZ ;  /* 0x00000010030c7225 */ /* 0x000fe200078e00ff */
[----:B------:R-:W-:Y:S01]  /*0120*/  LOP3.LUT R0, R16, 0x7, RZ, 0xc0, !PT ;  /* 0x0000000710007812 */ /* 0x000fe200078ec0ff */
[----:B------:R-:W0:Y:S01]  /*0130*/  LDCU.64 UR4, c[0x0][0x358] ;  /* 0x00006b00ff0477ac */ /* 0x000e220008000a00 */
[----:B------:R-:W-:Y:S01]  /*0140*/  ISETP.GE.U32.AND.EX P1, PT, R17, RZ, PT, P1 ;  /* 0x000000ff1100720c */ /* 0x000fe20003f26110 */
[----:B------:R-:W-:Y:S01]  /*0150*/  IMAD.MOV.U32 R29, RZ, RZ, RZ ;  /* 0x000000ffff1d7224 */ /* 0x000fe200078e00ff */
[----:B------:R-:W-:Y:S01]  /*0160*/  ISETP.NE.U32.AND P0, PT, R0, RZ, PT ;  /* 0x000000ff0000720c */ /* 0x000fe20003f05070 */
[----:B------:R-:W-:Y:S02]  /*0170*/  IMAD.MOV.U32 R2, RZ, RZ, RZ ;  /* 0x000000ffff027224 */ /* 0x000fe400078e00ff */
[----:B------:R-:W-:Y:S01]  /*0180*/  IMAD.MOV.U32 R5, RZ, RZ, RZ ;  /* 0x000000ffff057224 */ /* 0x000fe200078e00ff */
[----:B------:R-:W-:Y:S01]  /*0190*/  ISETP.NE.AND.EX P0, PT, RZ, RZ, PT, P0 ;  /* 0x000000ffff00720c */ /* 0x000fe20003f05300 */
[----:B------:R-:W-:-:S06]  /*01a0*/  IMAD R4, R3, R17, R13 ;  /* 0x0000001103047224 */ /* 0x000fcc00078e020d */
[----:B------:R-:W-:Y:S06]  /*01b0*/  @!P1 BRA `(.L_x_5) ;  /* 0x0000000400109947 */ /* 0x000fec0003800000 */
[----:B------:R-:W1:Y:S01]  /*01c0*/  LDCU.64 UR6, c[0x0][0x390] ;  /* 0x00007200ff0677ac */ /* 0x000e620008000a00 */
[C---:B------:R-:W-:Y:S01]  /*01d0*/  LOP3.LUT R2, R16.reuse, 0xfffffff8, RZ, 0xc0, !PT ;  /* 0xfffffff810027812 */ /* 0x040fe200078ec0ff */
[C---:B------:R-:W-:Y:S01]  /*01e0*/  IMAD.SHL.U32 R7, R17.reuse, 0x4, RZ ;  /* 0x0000000411077824 */ /* 0x040fe200078e00ff */
[----:B------:R-:W-:Y:S01]  /*01f0*/  LOP3.LUT R5, R17, 0x7fffffff, RZ, 0xc0, !PT ;  /* 0x7fffffff11057812 */ /* 0x000fe200078ec0ff */
[----:B------:R-:W2:Y:S01]  /*0200*/  LDCU.64 UR8, c[0x0][0x388] ;  /* 0x00007100ff0877ac */ /* 0x000ea20008000a00 */
[C---:B------:R-:W-:Y:S01]  /*0210*/  IMAD.WIDE.U32 R10, R16.reuse, 0x4, RZ ;  /* 0x00000004100a7825 */ /* 0x040fe200078e00ff */
[----:B------:R-:W-:-:S03]  /*0220*/  SHF.L.U64.HI R8, R16, 0x5, R17 ;  /* 0x0000000510087819 */ /* 0x000fc60000010211 */
[----:B------:R-:W-:Y:S02]  /*0230*/  IMAD.MOV.U32 R29, RZ, RZ, RZ ;  /* 0x000000ffff1d7224 */ /* 0x000fe400078e00ff */
[----:B------:R-:W-:Y:S02]  /*0240*/  IMAD.IADD R7, R11, 0x1, R7 ;  /* 0x000000010b077824 */ /* 0x000fe400078e0207 */
[----:B------:R-:W-:Y:S02]  /*0250*/  IMAD.MOV.U32 R28, RZ, RZ, R2 ;  /* 0x000000ffff1c7224 */ /* 0x000fe400078e0002 */
[----:B------:R-:W-:Y:S01]  /*0260*/  IMAD.MOV.U32 R9, RZ, RZ, R5 ;  /* 0x000000ffff097224 */ /* 0x000fe200078e0005 */
[----:B-1----:R-:W-:Y:S02]  /*0270*/  LEA R6, P1, R14, UR6, 0x2 ;  /* 0x000000060e067c11 */ /* 0x002fe4000f8210ff */
[----:B--2---:R-:W-:Y:S02]  /*0280*/  LEA R20, P2, R12, UR8, 0x2 ;  /* 0x000000080c147c11 */ /* 0x004fe4000f8410ff */
[----:B------:R-:W-:-:S02]  /*0290*/  LEA.HI.X R3, R14, UR7, RZ, 0x2, P1 ;  /* 0x000000070e037c11 */ /* 0x000fc400088f14ff */
[----:B------:R-:W-:Y:S02]  /*02a0*/  LEA.HI.X R21, R12, UR9, R4, 0x2, P2 ;  /* 0x000000090c157c11 */ /* 0x000fe400090f1404 */
[----:B------:R-:W-:-:S05]  /*02b0*/  IADD3 R20, P1, PT, R20, 0x10, RZ ;  /* 0x0000001014147810 */ /* 0x000fca0007f3e0ff */
[----:B------:R-:W-:-:S08]  /*02c0*/  IMAD.X R21, RZ, RZ, R21, P1 ;  /* 0x000000ffff157224 */ /* 0x000fd000008e0615 */
.L_x_6:
[----:B------:R-:W-:Y:S02]  /*02d0*/  IMAD.MOV.U32 R25, RZ, RZ, R3 ;  /* 0x000000ffff197224 */ /* 0x000fe400078e0003 */
[----:B------:R-:W-:Y:S02]  /*02e0*/  IMAD.MOV.U32 R24, RZ, RZ, R6 ;  /* 0x000000ffff187224 */ /* 0x000fe400078e0006 */
[----:B------:R-:W-:Y:S02]  /*02f0*/  IMAD.MOV.U32 R18, RZ, RZ, R20 ;  /* 0x000000ffff127224 */ /* 0x000fe400078e0014 */
[----:B------:R-:W-:Y:S01]  /*0300*/  IMAD.MOV.U32 R19, RZ, RZ, R21 ;  /* 0x000000ffff137224 */ /* 0x000fe200078e0015 */
[----:B0-----:R-:W2:Y:S01]  /*0310*/  LDG.E R25, desc[UR4][R24.64] ;  /* 0x0000000418197981 */ /* 0x001ea2000c1e1900 */
[----:B------:R-:W-:-:S03]  /*0320*/  IADD3 R22, P1, PT, R6, R10, RZ ;  /* 0x0000000a06167210 */ /* 0x000fc60007f3e0ff */
[----:B------:R-:W3:Y:S04]  /*0330*/  LDG.E R27, desc[UR4][R18.64+-0xc] ;  /* 0xfffff404121b7981 */ /* 0x000ee8000c1e1900 */
[----:B------:R-:W2:Y:S01]  /*0340*/  LDG.E R24, desc[UR4][R18.64+-0x10] ;  /* 0xfffff00412187981 */ /* 0x000ea2000c1e1900 */
[----:B------:R-:W-:Y:S02]  /*0350*/  IADD3.X R23, PT, PT, R3, R7, RZ, P1, !PT ;  /* 0x0000000703177210 */ /* 0x000fe40000ffe4ff */
[----:B------:R-:W-:-:S03]  /*0360*/  IADD3 R20, P1, PT, R22, R10, RZ ;  /* 0x0000000a16147210 */ /* 0x000fc60007f3e0ff */
[----:B------:R-:W3:Y:S02]  /*0370*/  LDG.E R26, desc[UR4][R22.64] ;  /* 0x00000004161a7981 */ /* 0x000ee4000c1e1900 */
[----:B------:R-:W-:-:S05]  /*0380*/  IMAD.X R21, R23, 0x1, R7, P1 ;  /* 0x0000000117157824 */ /* 0x000fca00008e0607 */
[----:B------:R-:W4:Y:S04]  /*0390*/  LDG.E R22, desc[UR4][R20.64] ;  /* 0x0000000414167981 */ /* 0x000f28000c1e1900 */
[----:B------:R-:W4:Y:S01]  /*03a0*/  LDG.E R23, desc[UR4][R18.64+-0x8] ;  /* 0xfffff80412177981 */ /* 0x000f22000c1e1900 */
[----:B--2---:R-:W-:Y:S01]  /*03b0*/  FFMA R29, R24, R25, R29 ;  /* 0x00000019181d7223 */ /* 0x004fe2000000001d */
[----:B------:R-:W-:-:S05]  /*03c0*/  IADD3 R24, P1, PT, R20, R10, RZ ;  /* 0x0000000a14187210 */ /* 0x000fca0007f3e0ff */
[----:B------:R-:W-:Y:S02]  /*03d0*/  IMAD.X R25, R21, 0x1, R7, P1 ;  /* 0x0000000115197824 */ /* 0x000fe400008e0607 */
[----:B---3--:R-:W-:Y:S01]  /*03e0*/  FFMA R29, R27, R26, R29 ;  /* 0x0000001a1b1d7223 */ /* 0x008fe2000000001d */
[----:B------:R-:W2:Y:S01]  /*03f0*/  LDG.E R21, desc[UR4][R18.64+-0x4] ;  /* 0xfffffc0412157981 */ /* 0x000ea2000c1e1900 */
[----:B------:R-:W-:-:S03]  /*0400*/  IADD3 R26, P1, PT, R24, R10, RZ ;  /* 0x0000000a181a7210 */ /* 0x000fc60007f3e0ff */
[----:B------:R-:W2:Y:S02]  /*0410*/  LDG.E R20, desc[UR4][R24.64] ;  /* 0x0000000418147981 */ /* 0x000ea4000c1e1900 */
[----:B------:R-:W-:Y:S02]  /*0420*/  IMAD.X R27, R25, 0x1, R7, P1 ;  /* 0x00000001191b7824 */ /* 0x000fe400008e0607 */
[----:B----4-:R-:W-:-:S03]  /*0430*/  FFMA R22, R23, R22, R29 ;  /* 0x0000001617167223 */ /* 0x010fc6000000001d */
[----:B------:R-:W3:Y:S04]  /*0440*/  LDG.E R23, desc[UR4][R26.64] ;  /* 0x000000041a177981 */ /* 0x000ee8000c1e1900 */
[----:B------:R-:W3:Y:S01]  /*0450*/  LDG.E R29, desc[UR4][R18.64] ;  /* 0x00000004121d7981 */ /* 0x000ee2000c1e1900 */
[----:B--2---:R-:W-:Y:S01]  /*0460*/  FFMA R24, R21, R20, R22 ;  /* 0x0000001415187223 */ /* 0x004fe20000000016 */
[-C--:B------:R-:W-:Y:S02]  /*0470*/  IADD3 R20, P1, PT, R26, R10.reuse, RZ ;  /* 0x0000000a1a147210 */ /* 0x080fe40007f3e0ff */
[----:B------:R-:W2:Y:S03]  /*0480*/  LDG.E R26, desc[UR4][R18.64+0xc] ;  /* 0x00000c04121a7981 */ /* 0x000ea6000c1e1900 */
[----:B------:R-:W-:Y:S01]  /*0490*/  IMAD.X R21, R27, 0x1, R7, P1 ;  /* 0x000000011b157824 */ /* 0x000fe200008e0607 */
[----:B------:R-:W-:Y:S01]  /*04a0*/  IADD3 R22, P1, PT, R20, R10, RZ ;  /* 0x0000000a14167210 */ /* 0x000fe20007f3e0ff */
[----:B------:R-:W4:Y:S01]  /*04b0*/  LDG.E R27, desc[UR4][R18.64+0x8] ;  /* 0x00000804121b7981 */ /* 0x000f22000c1e1900 */
[----:B---3--:R-:W-:-:S03]  /*04c0*/  FFMA R29, R29, R23, R24 ;  /* 0x000000171d1d7223 */ /* 0x008fc60000000018 */
[--C-:B------:R-:W-:Y:S01]  /*04d0*/  IMAD.X R23, R21, 0x1, R7.reuse, P1 ;  /* 0x0000000115177824 */ /* 0x100fe200008e0607 */
[----:B------:R-:W-:Y:S01]  /*04e0*/  IADD3 R24, P1, PT, R22, R10, RZ ;  /* 0x0000000a16187210 */ /* 0x000fe20007f3e0ff */
[----:B------:R-:W3:Y:S04]  /*04f0*/  LDG.E R21, desc[UR4][R20.64] ;  /* 0x0000000414157981 */ /* 0x000ee8000c1e1900 */
[----:B------:R-:W-:Y:S01]  /*0500*/  IMAD.X R25, R23, 0x1, R7, P1 ;  /* 0x0000000117197824 */ /* 0x000fe200008e0607 */
[----:B------:R-:W4:Y:S04]  /*0510*/  LDG.E R22, desc[UR4][R22.64] ;  /* 0x0000000416167981 */ /* 0x000f28000c1e1900 */
[----:B------:R-:W2:Y:S04]  /*0520*/  LDG.E R24, desc[UR4][R24.64] ;  /* 0x0000000418187981 */ /* 0x000ea8000c1e1900 */
[----:B------:R-:W3:Y:S01]  /*0530*/  LDG.E R20, desc[UR4][R18.64+0x4] ;  /* 0x0000040412147981 */ /* 0x000ee2000c1e1900 */
[----:B------:R-:W-:-:S04]  /*0540*/  IADD3 R28, P1, PT, R28, -0x8, RZ ;  /* 0xfffffff81c1c7810 */ /* 0x000fc80007f3e0ff */
[----:B------:R-:W-:Y:S02]  /*0550*/  IADD3.X R9, PT, PT, R9, -0x1, RZ, P1, !PT ;  /* 0xffffffff09097810 */ /* 0x000fe40000ffe4ff */
[----:B------:R-:W-:-:S04]  /*0560*/  ISETP.NE.U32.AND P1, PT, R28, RZ, PT ;  /* 0x000000ff1c00720c */ /* 0x000fc80003f25070 */
[----:B------:R-:W-:Y:S02]  /*0570*/  ISETP.NE.AND.EX P1, PT, R9, RZ, PT, P1 ;  /* 0x000000ff0900720c */ /* 0x000fe40003f25310 */
[----:B------:R-:W-:-:S05]  /*0580*/  LEA R6, P2, R16, R6, 0x5 ;  /* 0x0000000610067211 */ /* 0x000fca00078428ff */
[----:B------:R-:W-:Y:S02]  /*0590*/  IMAD.X R3, R3, 0x1, R8, P2 ;  /* 0x0000000103037824 */ /* 0x000fe400010e0608 */
[----:B---3--:R-:W-:Y:S01]  /*05a0*/  FFMA R29, R20, R21, R29 ;  /* 0x00000015141d7223 */ /* 0x008fe2000000001d */
[----:B------:R-:W-:-:S03]  /*05b0*/  IADD3 R20, P3, PT, R18, 0x20, RZ ;  /* 0x0000002012147810 */ /* 0x000fc60007f7e0ff */
[----:B----4-:R-:W-:Y:S02]  /*05c0*/  FFMA R29, R27, R22, R29 ;  /* 0x000000161b1d7223 */ /* 0x010fe4000000001d */
[----:B------:R-:W-:Y:S02]  /*05d0*/  IMAD.X R21, RZ, RZ, R19, P3 ;  /* 0x000000ffff157224 */ /* 0x000fe400018e0613 */
[----:B--2---:R-:W-:Y:S01]  /*05e0*/  FFMA R29, R26, R24, R29 ;  /* 0x000000181a1d7223 */ /* 0x004fe2000000001d */
[----:B------:R-:W-:Y:S06]  /*05f0*/  @P1 BRA `(.L_x_6) ;  /* 0xfffffffc00341947 */ /* 0x000fec000383ffff */
.L_x_5:
[----:B------:R-:W-:Y:S05]  /*0600*/  @!P0 BRA `(.L_x_7) ;  /* 0x0000000400688947 */ /* 0x000fea0003800000 */
[----:B------:R-:W-:Y:S02]  /*0610*/  ISETP.GE.U32.AND P1, PT, R0, 0x4, PT ;  /* 0x000000040000780c */ /* 0x000fe40003f26070 */
[----:B------:R-:W-:Y:S02]  /*0620*/  LOP3.LUT R23, R16, 0x3, RZ, 0xc0, !PT ;  /* 0x0000000310177812 */ /* 0x000fe400078ec0ff */
[----:B------:R-:W-:Y:S02]  /*0630*/  ISETP.GE.U32.AND.EX P1, PT, RZ, RZ, PT, P1 ;  /* 0x000000ffff00720c */ /* 0x000fe40003f26110 */
[----:B------:R-:W-:-:S04]  /*0640*/  ISETP.NE.U32.AND P0, PT, R23, RZ, PT ;  /* 0x000000ff1700720c */ /* 0x000fc80003f05070 */
[----:B------:R-:W-:-:S07]  /*0650*/  ISETP.NE.AND.EX P0, PT, RZ, RZ, PT, P0 ;  /* 0x000000ffff00720c */ /* 0x000fce0003f05300 */
[----:B------:R-:W-:Y:S06]  /*0660*/  @!P1 BRA `(.L_x_8) ;  /* 0x00000000008c9947 */ /* 0x000fec0003800000 */
[----:B------:R-:W1:Y:S01]  /*0670*/  LDCU.64 UR6, c[0x0][0x388] ;  /* 0x00007100ff0677ac */ /* 0x000e620008000a00 */
[----:B------:R-:W-:Y:S01]  /*0680*/  IMAD R0, R5, R16, RZ ;  /* 0x0000001005007224 */ /* 0x000fe200078e02ff */
[----:B------:R-:W-:Y:S01]  /*0690*/  SHF.L.U64.HI R25, R16, 0x2, R17 ;  /* 0x0000000210197819 */ /* 0x000fe20000010211 */
[----:B------:R-:W-:Y:S01]  /*06a0*/  IMAD.MOV.U32 R15, RZ, RZ, RZ ;  /* 0x000000ffff0f7224 */ /* 0x000fe200078e00ff */
[----:B------:R-:W2:Y:S01]  /*06b0*/  LDCU.64 UR8, c[0x0][0x390] ;  /* 0x00007200ff0877ac */ /* 0x000ea20008000a00 */
[C---:B------:R-:W-:Y:S01]  /*06c0*/  IMAD R3, R2.reuse, R17, R0 ;  /* 0x0000001102037224 */ /* 0x040fe200078e0200 */
[C---:B------:R-:W-:Y:S01]  /*06d0*/  IADD3 R0, P1, PT, R2.reuse, R12, RZ ;  /* 0x0000000c02007210 */ /* 0x040fe20007f3e0ff */
[----:B------:R-:W-:-:S04]  /*06e0*/  IMAD.WIDE.U32 R8, R2, R16, R14 ;  /* 0x0000001002087225 */ /* 0x000fc800078e000e */
[----:B------:R-:W-:Y:S01]  /*06f0*/  IMAD.X R7, R5, 0x1, R4, P1 ;  /* 0x0000000105077824 */ /* 0x000fe200008e0604 */
[----:B------:R-:W-:Y:S01]  /*0700*/  IADD3 R3, PT, PT, R9, R3, RZ ;  /* 0x0000000309037210 */ /* 0x000fe20007ffe0ff */
[----:B------:R-:W-:Y:S01]  /*0710*/  IMAD.SHL.U32 R9, R16, 0x4, RZ ;  /* 0x0000000410097824 */ /* 0x000fe200078e00ff */
[----:B-1----:R-:W-:Y:S02]  /*0720*/  LEA R6, P1, R0, UR6, 0x2 ;  /* 0x0000000600067c11 */ /* 0x002fe4000f8210ff */
[----:B--2---:R-:W-:Y:S02]  /*0730*/  LEA R20, P2, R8, UR8, 0x2 ;  /* 0x0000000808147c11 */ /* 0x004fe4000f8410ff */
[----:B------:R-:W-:Y:S02]  /*0740*/  LEA.HI.X R7, R0, UR7, R7, 0x2, P1 ;  /* 0x0000000700077c11 */ /* 0x000fe400088f1407 */
[----:B------:R-:W-:Y:S02]  /*0750*/  LEA.HI.X R21, R8, UR9, R3, 0x2, P2 ;  /* 0x0000000908157c11 */ /* 0x000fe400090f1403 */
[----:B------:R-:W-:Y:S01]  /*0760*/  IADD3 R18, P1, PT, R9, R20, RZ ;  /* 0x0000001409127210 */ /* 0x000fe20007f3e0ff */
[----:B0-----:R-:W2:Y:S03]  /*0770*/  LDG.E R22, desc[UR4][R6.64] ;  /* 0x0000000406167981 */ /* 0x001ea6000c1e1900 */
[-C--:B------:R-:W-:Y:S01]  /*0780*/  IADD3 R10, P2, PT, R18, R9.reuse, RZ ;  /* 0x00000009120a7210 */ /* 0x080fe20007f5e0ff */
[----:B------:R-:W-:Y:S01]  /*0790*/  IMAD.X R19, R25, 0x1, R21, P1 ;  /* 0x0000000119137824 */ /* 0x000fe200008e0615 */
[----:B------:R-:W2:Y:S02]  /*07a0*/  LDG.E R0, desc[UR4][R20.64] ;  /* 0x0000000414007981 */ /* 0x000ea4000c1e1900 */
[----:B------:R-:W-:Y:S01]  /*07b0*/  IADD3 R8, P1, PT, R10, R9, RZ ;  /* 0x000000090a087210 */ /* 0x000fe20007f3e0ff */
[--C-:B------:R-:W-:Y:S01]  /*07c0*/  IMAD.X R11, R19, 0x1, R25.reuse, P2 ;  /* 0x00000001130b7824 */ /* 0x100fe200010e0619 */
[----:B------:R-:W3:Y:S04]  /*07d0*/  LDG.E R18, desc[UR4][R18.64] ;  /* 0x0000000412127981 */ /* 0x000ee8000c1e1900 */
[----:B------:R-:W3:Y:S01]  /*07e0*/  LDG.E R3, desc[UR4][R6.64+0x4] ;  /* 0x0000040406037981 */ /* 0x000ee2000c1e1900 */
[----:B------:R-:W-:-:S03]  /*07f0*/  IMAD.X R9, R11, 0x1, R25, P1 ;  /* 0x000000010b097824 */ /* 0x000fc600008e0619 */
[----:B------:R-:W4:Y:S04]  /*0800*/  LDG.E R10, desc[UR4][R10.64] ;  /* 0x000000040a0a7981 */ /* 0x000f28000c1e1900 */
[----:B------:R-:W4:Y:S04]  /*0810*/  LDG.E R25, desc[UR4][R6.64+0x8] ;  /* 0x0000080406197981 */ /* 0x000f28000c1e1900 */
[----:B------:R-:W5:Y:S04]  /*0820*/  LDG.E R21, desc[UR4][R6.64+0xc] ;  /* 0x00000c0406157981 */ /* 0x000f68000c1e1900 */
[----:B------:R-:W5:Y:S01]  /*0830*/  LDG.E R8, desc[UR4][R8.64] ;  /* 0x0000000408087981 */ /* 0x000f62000c1e1900 */
[----:B------:R-:W-:-:S05]  /*0840*/  IADD3 R2, P1, PT, R2, 0x4, RZ ;  /* 0x0000000402027810 */ /* 0x000fca0007f3e0ff */
[----:B------:R-:W-:Y:S02]  /*0850*/  IMAD.X R5, RZ, RZ, R5, P1 ;  /* 0x000000ffff057224 */ /* 0x000fe400008e0605 */
[----:B--2---:R-:W-:-:S04]  /*0860*/  FFMA R0, R22, R0, R29 ;  /* 0x0000000016007223 */ /* 0x004fc8000000001d */
[----:B---3--:R-:W-:-:S04]  /*0870*/  FFMA R0, R3, R18, R0 ;  /* 0x0000001203007223 */ /* 0x008fc80000000000 */
[----:B----4-:R-:W-:-:S04]  /*0880*/  FFMA R0, R25, R10, R0 ;  /* 0x0000000a19007223 */ /* 0x010fc80000000000 */
[----:B-----5:R-:W-:-:S07]  /*0890*/  FFMA R29, R21, R8, R0 ;  /* 0x00000008151d7223 */ /* 0x020fce0000000000 */
.L_x_8:
[----:B------:R-:W-:Y:S05]  /*08a0*/  @!P0 BRA `(.L_x_7) ;  /* 0x0000000000c08947 */ /* 0x000fea0003800000 */
[----:B------:R-:W-:Y:S02]  /*08b0*/  ISETP.NE.U32.AND P1, PT, R23, 0x1, PT ;  /* 0x000000011700780c */ /* 0x000fe40003f25070 */
[----:B------:R-:W-:Y:S02]  /*08c0*/  LOP3.LUT R0, R16, 0x1, RZ, 0xc0, !PT ;  /* 0x0000000110007812 */ /* 0x000fe400078ec0ff */
[----:B------:R-:W-:Y:S02]  /*08d0*/  ISETP.NE.AND.EX P1, PT, RZ, RZ, PT, P1 ;  /* 0x000000ffff00720c */ /* 0x000fe40003f25310 */
[----:B------:R-:W-:-:S04]  /*08e0*/  ISETP.NE.U32.AND P0, PT, R0, 0x1, PT ;  /* 0x000000010000780c */ /* 0x000fc80003f05070 */
[----:B------:R-:W-:-:S07]  /*08f0*/  ISETP.NE.U32.AND.EX P0, PT, RZ, RZ, PT, P0 ;  /* 0x000000ffff00720c */ /* 0x000fce0003f05100 */
[----:B------:R-:W-:Y:S06]  /*0900*/  @!P1 BRA `(.L_x_9) ;  /* 0x0000000000609947 */ /* 0x000fec0003800000 */
[----:B------:R-:W1:Y:S01]  /*0910*/  LDCU.64 UR6, c[0x0][0x388] ;  /* 0x00007100ff0677ac */ /* 0x000e620008000a00 */
[C---:B------:R-:W-:Y:S01]  /*0920*/  IMAD R3, R5.reuse, R16, RZ ;  /* 0x0000001005037224 */ /* 0x040fe200078e02ff */
[C---:B------:R-:W-:Y:S01]  /*0930*/  IADD3 R0, P1, PT, R2.reuse, R12, RZ ;  /* 0x0000000c02007210 */ /* 0x040fe20007f3e0ff */
[----:B------:R-:W-:Y:S01]  /*0940*/  IMAD.MOV.U32 R8, RZ, RZ, R14 ;  /* 0x000000ffff087224 */ /* 0x000fe200078e000e */
[----:B------:R-:W2:Y:S01]  /*0950*/  LDCU.64 UR8, c[0x0][0x390] ;  /* 0x00007200ff0877ac */ /* 0x000ea20008000a00 */
[----:B------:R-:W-:Y:S02]  /*0960*/  IMAD.MOV.U32 R9, RZ, RZ, RZ ;  /* 0x000000ffff097224 */ /* 0x000fe400078e00ff */
[C---:B------:R-:W-:Y:S01]  /*0970*/  IMAD R7, R2.reuse, R17, R3 ;  /* 0x0000001102077224 */ /* 0x040fe200078e0203 */
[----:B------:R-:W-:Y:S01]  /*0980*/  IADD3.X R3, PT, PT, R5, R4, RZ, P1, !PT ;  /* 0x0000000405037210 */ /* 0x000fe20000ffe4ff */
[----:B------:R-:W-:-:S04]  /*0990*/  IMAD.WIDE.U32 R8, R2, R16, R8 ;  /* 0x0000001002087225 */ /* 0x000fc800078e0008 */
[----:B------:R-:W-:Y:S01]  /*09a0*/  IMAD.IADD R9, R9, 0x1, R7 ;  /* 0x0000000109097824 */ /* 0x000fe200078e0207 */
[----:B-1----:R-:W-:Y:S02]  /*09b0*/  LEA R6, P1, R0, UR6, 0x2 ;  /* 0x0000000600067c11 */ /* 0x002fe4000f8210ff */
[----:B--2---:R-:W-:Y:S02]  /*09c0*/  LEA R10, P2, R8, UR8, 0x2 ;  /* 0x00000008080a7c11 */ /* 0x004fe4000f8410ff */
[----:B------:R-:W-:Y:S02]  /*09d0*/  LEA.HI.X R7, R0, UR7, R3, 0x2, P1 ;  /* 0x0000000700077c11 */ /* 0x000fe400088f1403 */
[----:B------:R-:W-:Y:S02]  /*09e0*/  LEA.HI.X R11, R8, UR9, R9, 0x2, P2 ;  /* 0x00000009080b7c11 */ /* 0x000fe400090f1409 */
[C---:B------:R-:W-:Y:S01]  /*09f0*/  LEA R8, P1, R16.reuse, R10, 0x2 ;  /* 0x0000000a10087211 */ /* 0x040fe200078210ff */
[----:B0-----:R-:W2:Y:S03]  /*0a00*/  LDG.E R0, desc[UR4][R6.64] ;  /* 0x0000000406007981 */ /* 0x001ea6000c1e1900 */
[----:B------:R-:W-:Y:S01]  /*0a10*/  LEA.HI.X R9, R16, R11, R17, 0x2, P1 ;  /* 0x0000000b10097211 */ /* 0x000fe200008f1411 */
[----:B------:R-:W2:Y:S04]  /*0a20*/  LDG.E R10, desc[UR4][R10.64] ;  /* 0x000000040a0a7981 */ /* 0x000ea8000c1e1900 */
[----:B------:R-:W3:Y:S04]  /*0a30*/  LDG.E R18, desc[UR4][R6.64+0x4] ;  /* 0x0000040406127981 */ /* 0x000ee8000c1e1900 */
[----:B------:R-:W3:Y:S01]  /*0a40*/  LDG.E R8, desc[UR4][R8.64] ;  /* 0x0000000408087981 */ /* 0x000ee2000c1e1900 */
[----:B------:R-:W-:-:S05]  /*0a50*/  IADD3 R2, P1, PT, R2, 0x2, RZ ;  /* 0x0000000202027810 */ /* 0x000fca0007f3e0ff */
[----:B------:R-:W-:Y:S02]  /*0a60*/  IMAD.X R5, RZ, RZ, R5, P1 ;  /* 0x000000ffff057224 */ /* 0x000fe400008e0605 */
[----:B--2---:R-:W-:-:S04]  /*0a70*/  FFMA R29, R0, R10, R29 ;  /* 0x0000000a001d7223 */ /* 0x004fc8000000001d */
[----:B---3--:R-:W-:-:S07]  /*0a80*/  FFMA R29, R18, R8, R29 ;  /* 0x00000008121d7223 */ /* 0x008fce000000001d */
.L_x_9:
[----:B------:R-:W-:Y:S05]  /*0a90*/  @P0 BRA `(.L_x_7) ;  /* 0x0000000000440947 */ /* 0x000fea0003800000 */
[----:B------:R-:W1:Y:S01]  /*0aa0*/  LDCU.64 UR6, c[0x0][0x388] ;  /* 0x00007100ff0677ac */ /* 0x000e620008000a00 */
[----:B------:R-:W-:Y:S01]  /*0ab0*/  IMAD R3, R5, R16, RZ ;  /* 0x0000001005037224 */ /* 0x000fe200078e02ff */
[C---:B------:R-:W-:Y:S01]  /*0ac0*/  IADD3 R0, P0, PT, R2.reuse, R12, RZ ;  /* 0x0000000c02007210 */ /* 0x040fe20007f1e0ff */
[----:B------:R-:W-:Y:S01]  /*0ad0*/  IMAD.MOV.U32 R6, RZ, RZ, R14 ;  /* 0x000000ffff067224 */ /* 0x000fe200078e000e */
[----:B------:R-:W2:Y:S01]  /*0ae0*/  LDCU.64 UR8, c[0x0][0x390] ;  /* 0x00007200ff0877ac */ /* 0x000ea20008000a00 */
[----:B------:R-:W-:Y:S02]  /*0af0*/  IMAD.MOV.U32 R7, RZ, RZ, RZ ;  /* 0x000000ffff077224 */ /* 0x000fe400078e00ff */
[C---:B------:R-:W-:Y:S02]  /*0b00*/  IMAD R17, R2.reuse, R17, R3 ;  /* 0x0000001102117224 */ /* 0x040fe400078e0203 */
[----:B------:R-:W-:-:S04]  /*0b10*/  IMAD.WIDE.U32 R6, R2, R16, R6 ;  /* 0x0000001002067225 */ /* 0x000fc800078e0006 */
[----:B------:R-:W-:Y:S02]  /*0b20*/  IMAD.X R3, R5, 0x1, R4, P0 ;  /* 0x0000000105037824 */ /* 0x000fe400000e0604 */
[----:B------:R-:W-:Y:S01]  /*0b30*/  IMAD.IADD R5, R7, 0x1, R17 ;  /* 0x0000000107057824 */ /* 0x000fe200078e0211 */
[----:B-1----:R-:W-:Y:S02]  /*0b40*/  LEA R2, P0, R0, UR6, 0x2 ;  /* 0x0000000600027c11 */ /* 0x002fe4000f8010ff */
[----:B--2---:R-:W-:Y:S02]  /*0b50*/  LEA R8, P1, R6, UR8, 0x2 ;  /* 0x0000000806087c11 */ /* 0x004fe4000f8210ff */
[----:B------:R-:W-:Y:S02]  /*0b60*/  LEA.HI.X R3, R0, UR7, R3, 0x2, P0 ;  /* 0x0000000700037c11 */ /* 0x000fe400080f1403 */
[----:B------:R-:W-:-:S03]  /*0b70*/  LEA.HI.X R9, R6, UR9, R5, 0x2, P1 ;  /* 0x0000000906097c11 */ /* 0x000fc600088f1405 */
[----:B0-----:R-:W2:Y:S04]  /*0b80*/  LDG.E R2, desc[UR4][R2.64] ;  /* 0x0000000402027981 */ /* 0x001ea8000c1e1900 */
[----:B------:R-:W2:Y:S02]  /*0b90*/  LDG.E R8, desc[UR4][R8.64] ;  /* 0x0000000408087981 */ /* 0x000ea4000c1e1900 */
[----:B--2---:R-:W-:-:S07]  /*0ba0*/  FFMA R29, R2, R8, R29 ;  /* 0x00000008021d7223 */ /* 0x004fce000000001d */
.L_x_7:
[----:B------:R-:W1:Y:S01]  /*0bb0*/  LDCU.64 UR6, c[0x0][0x380] ;  /* 0x00007000ff0677ac */ /* 0x000e620008000a00 */
[----:B------:R-:W-:-:S05]  /*0bc0*/  IADD3 R12, P0, PT, R14, R12, RZ ;  /* 0x0000000c0e0c7210 */ /* 0x000fca0007f1e0ff */
[----:B------:R-:W-:Y:S01]  /*0bd0*/  IMAD.X R3, RZ, RZ, R4, P0 ;  /* 0x000000ffff037224 */ /* 0x000fe200000e0604 */
[----:B-1----:R-:W-:-:S04]  /*0be0*/  LEA R2, P0, R12, UR6, 0x2 ;  /* 0x000000060c027c11 */ /* 0x002fc8000f8010ff */
[----:B------:R-:W-:-:S05]  /*0bf0*/  LEA.HI.X R3, R12, UR7, R3, 0x2, P0 ;  /* 0x000000070c037c11 */ /* 0x000fca00080f1403 */
[----:B0-----:R-:W2:Y:S02]  /*0c00*/  LDG.E R0, desc[UR4][R2.64] ;  /* 0x0000000402007981 */ /* 0x001ea4000c1e1900 */
[----:B--2---:R-:W-:-:S05]  /*0c10*/  FADD R29, R0, R29 ;  /* 0x0000001d001d7221 */ /* 0x004fca0000000000 */
[----:B------:R-:W-:Y:S01]  /*0c20*/  STG.E desc[UR4][R2.64], R29 ;  /* 0x0000001d02007986 */ /* 0x000fe2000c101904 */
[----:B------:R-:W-:Y:S05]  /*0c30*/  EXIT ;  /* 0x000000000000794d */ /* 0x000fea0003800000 */
.L_x_10:
        /* <DEDUP_REMOVED lines=12> */
.L_x_12:


//--------------------- .nv.shared._Z19shared_sgemm_kernelPfS_S_l --------------------------
	.section	.nv.shared._Z19shared_sgemm_kernelPfS_S_l,"aw",@nobits
	.sectionflags	@""
	.align	4
.nv.shared._Z19shared_sgemm_kernelPfS_S_l:
	.zero		3072


//--------------------- .nv.shared.reserved.0     --------------------------
	.section	.nv.shared.reserved.0,"aw",@nobits
	.weak		__nv_reservedSMEM_offset_0_alias
	.size		__nv_reservedSMEM_offset_0_alias, 0, 64
	.other		__nv_reservedSMEM_offset_0_alias,@"STO_CUDA_RESERVED_SHARED STV_DEFAULT"
__nv_reservedSMEM_offset_0_alias:
	.zero		0
	.zero		64


//--------------------- .nv.constant0._Z19shared_sgemm_kernelPfS_S_l --------------------------
	.section	.nv.constant0._Z19shared_sgemm_kernelPfS_S_l,"a",@progbits
	.sectionflags	@""
	.align	4
.nv.constant0._Z19shared_sgemm_kernelPfS_S_l:
	.zero		928


//--------------------- .nv.constant0._Z18naive_sgemm_kernelPfS_S_l --------------------------
	.section	.nv.constant0._Z18naive_sgemm_kernelPfS_S_l,"a",@progbits
	.sectionflags	@""
	.align	4
.nv.constant0._Z18naive_sgemm_kernelPfS_S_l:
	.zero		928


//--------------------- SYMBOLS --------------------------

	.type		.nv.reservedSmem.offset0,@object
	.size		.nv.reservedSmem.offset0,0x4
	.type		.nv.reservedSmem.cap,@object
	.size		.nv.reservedSmem.cap,0x4
